//
// Generated by NVIDIA NVVM Compiler
//
// Compiler Build ID: CL-36424714
// Cuda compilation tools, release 13.0, V13.0.88
// Based on NVVM 20.0.0
//

.version 9.0
.target sm_100
.address_size 64

// _ZZ24_blocked_fw_dependent_phimiPiE10cacheGraph has been demoted
// _ZZ32_blocked_fw_partial_dependent_phimiPiE14cacheGraphBase has been demoted
// _ZZ32_blocked_fw_partial_dependent_phimiPiE10cacheGraph has been demoted
// _ZZ26_blocked_fw_independent_phimiPiE17cacheGraphBaseRow has been demoted
// _ZZ26_blocked_fw_independent_phimiPiE17cacheGraphBaseCol has been demoted

.entry _Z24_blocked_fw_dependent_phimiPi(
	.param .u32 _Z24_blocked_fw_dependent_phimiPi_param_0,
	.param .u64 _Z24_blocked_fw_dependent_phimiPi_param_1,
	.param .u32 _Z24_blocked_fw_dependent_phimiPi_param_2,
	.param .u64 .ptr .align 1 _Z24_blocked_fw_dependent_phimiPi_param_3
)
{
	.reg .pred 	%p<35>;
	.reg .b32 	%r<153>;
	.reg .b64 	%rd<5>;
	// demoted variable
	.shared .align 4 .b8 _ZZ24_blocked_fw_dependent_phimiPiE10cacheGraph[4096];
	ld.param.u32 	%r40, [_Z24_blocked_fw_dependent_phimiPi_param_0];
	ld.param.u32 	%r41, [_Z24_blocked_fw_dependent_phimiPi_param_1];
	ld.param.u32 	%r42, [_Z24_blocked_fw_dependent_phimiPi_param_2];
	ld.param.u64 	%rd2, [_Z24_blocked_fw_dependent_phimiPi_param_3];
	cvta.to.global.u64 	%rd3, %rd2;
	mov.u32 	%r1, %tid.x;
	mov.u32 	%r43, %tid.y;
	shl.b32 	%r44, %r40, 5;
	add.s32 	%r2, %r44, %r43;
	add.s32 	%r45, %r44, %r1;
	mad.lo.s32 	%r46, %r2, %r41, %r45;
	max.s32 	%r47, %r2, %r45;
	setp.ge.s32 	%p1, %r47, %r42;
	mul.wide.s32 	%rd4, %r46, 4;
	add.s64 	%rd1, %rd3, %rd4;
	shl.b32 	%r48, %r43, 7;
	mov.u32 	%r49, _ZZ24_blocked_fw_dependent_phimiPiE10cacheGraph;
	add.s32 	%r4, %r49, %r48;
	shl.b32 	%r50, %r1, 2;
	add.s32 	%r5, %r4, %r50;
	@%p1 bra 	$L__BB0_2;
	ld.global.u32 	%r52, [%rd1];
	st.shared.u32 	[%r5], %r52;
	bra.uni 	$L__BB0_3;
$L__BB0_2:
	mov.b32 	%r51, 1073741823;
	st.shared.u32 	[%r5], %r51;
$L__BB0_3:
	bar.sync 	0;
	setp.gt.s32 	%p2, %r47, %r42;
	@%p2 bra 	$L__BB0_69;
	add.s32 	%r6, %r49, %r50;
	ld.shared.u32 	%r56, [%r4];
	ld.shared.u32 	%r57, [%r6];
	add.s32 	%r7, %r57, %r56;
	ld.shared.u32 	%r58, [%r5];
	setp.ge.s32 	%p3, %r7, %r58;
	@%p3 bra 	$L__BB0_6;
	st.shared.u32 	[%r5], %r7;
$L__BB0_6:
	bar.sync 	0;
	ld.shared.u32 	%r59, [%r4+4];
	ld.shared.u32 	%r60, [%r6+128];
	add.s32 	%r8, %r60, %r59;
	ld.shared.u32 	%r61, [%r5];
	setp.ge.s32 	%p4, %r8, %r61;
	@%p4 bra 	$L__BB0_8;
	st.shared.u32 	[%r5], %r8;
$L__BB0_8:
	bar.sync 	0;
	ld.shared.u32 	%r62, [%r4+8];
	ld.shared.u32 	%r63, [%r6+256];
	add.s32 	%r9, %r63, %r62;
	ld.shared.u32 	%r64, [%r5];
	setp.ge.s32 	%p5, %r9, %r64;
	@%p5 bra 	$L__BB0_10;
	st.shared.u32 	[%r5], %r9;
$L__BB0_10:
	bar.sync 	0;
	ld.shared.u32 	%r65, [%r4+12];
	ld.shared.u32 	%r66, [%r6+384];
	add.s32 	%r10, %r66, %r65;
	ld.shared.u32 	%r67, [%r5];
	setp.ge.s32 	%p6, %r10, %r67;
	@%p6 bra 	$L__BB0_12;
	st.shared.u32 	[%r5], %r10;
$L__BB0_12:
	bar.sync 	0;
	ld.shared.u32 	%r68, [%r4+16];
	ld.shared.u32 	%r69, [%r6+512];
	add.s32 	%r11, %r69, %r68;
	ld.shared.u32 	%r70, [%r5];
	setp.ge.s32 	%p7, %r11, %r70;
	@%p7 bra 	$L__BB0_14;
	st.shared.u32 	[%r5], %r11;
$L__BB0_14:
	bar.sync 	0;
	ld.shared.u32 	%r71, [%r4+20];
	ld.shared.u32 	%r72, [%r6+640];
	add.s32 	%r12, %r72, %r71;
	ld.shared.u32 	%r73, [%r5];
	setp.ge.s32 	%p8, %r12, %r73;
	@%p8 bra 	$L__BB0_16;
	st.shared.u32 	[%r5], %r12;
$L__BB0_16:
	bar.sync 	0;
	ld.shared.u32 	%r74, [%r4+24];
	ld.shared.u32 	%r75, [%r6+768];
	add.s32 	%r13, %r75, %r74;
	ld.shared.u32 	%r76, [%r5];
	setp.ge.s32 	%p9, %r13, %r76;
	@%p9 bra 	$L__BB0_18;
	st.shared.u32 	[%r5], %r13;
$L__BB0_18:
	bar.sync 	0;
	ld.shared.u32 	%r77, [%r4+28];
	ld.shared.u32 	%r78, [%r6+896];
	add.s32 	%r14, %r78, %r77;
	ld.shared.u32 	%r79, [%r5];
	setp.ge.s32 	%p10, %r14, %r79;
	@%p10 bra 	$L__BB0_20;
	st.shared.u32 	[%r5], %r14;
$L__BB0_20:
	bar.sync 	0;
	ld.shared.u32 	%r80, [%r4+32];
	ld.shared.u32 	%r81, [%r6+1024];
	add.s32 	%r15, %r81, %r80;
	ld.shared.u32 	%r82, [%r5];
	setp.ge.s32 	%p11, %r15, %r82;
	@%p11 bra 	$L__BB0_22;
	st.shared.u32 	[%r5], %r15;
$L__BB0_22:
	bar.sync 	0;
	ld.shared.u32 	%r83, [%r4+36];
	ld.shared.u32 	%r84, [%r6+1152];
	add.s32 	%r16, %r84, %r83;
	ld.shared.u32 	%r85, [%r5];
	setp.ge.s32 	%p12, %r16, %r85;
	@%p12 bra 	$L__BB0_24;
	st.shared.u32 	[%r5], %r16;
$L__BB0_24:
	bar.sync 	0;
	ld.shared.u32 	%r86, [%r4+40];
	ld.shared.u32 	%r87, [%r6+1280];
	add.s32 	%r17, %r87, %r86;
	ld.shared.u32 	%r88, [%r5];
	setp.ge.s32 	%p13, %r17, %r88;
	@%p13 bra 	$L__BB0_26;
	st.shared.u32 	[%r5], %r17;
$L__BB0_26:
	bar.sync 	0;
	ld.shared.u32 	%r89, [%r4+44];
	ld.shared.u32 	%r90, [%r6+1408];
	add.s32 	%r18, %r90, %r89;
	ld.shared.u32 	%r91, [%r5];
	setp.ge.s32 	%p14, %r18, %r91;
	@%p14 bra 	$L__BB0_28;
	st.shared.u32 	[%r5], %r18;
$L__BB0_28:
	bar.sync 	0;
	ld.shared.u32 	%r92, [%r4+48];
	ld.shared.u32 	%r93, [%r6+1536];
	add.s32 	%r19, %r93, %r92;
	ld.shared.u32 	%r94, [%r5];
	setp.ge.s32 	%p15, %r19, %r94;
	@%p15 bra 	$L__BB0_30;
	st.shared.u32 	[%r5], %r19;
$L__BB0_30:
	bar.sync 	0;
	ld.shared.u32 	%r95, [%r4+52];
	ld.shared.u32 	%r96, [%r6+1664];
	add.s32 	%r20, %r96, %r95;
	ld.shared.u32 	%r97, [%r5];
	setp.ge.s32 	%p16, %r20, %r97;
	@%p16 bra 	$L__BB0_32;
	st.shared.u32 	[%r5], %r20;
$L__BB0_32:
	bar.sync 	0;
	ld.shared.u32 	%r98, [%r4+56];
	ld.shared.u32 	%r99, [%r6+1792];
	add.s32 	%r21, %r99, %r98;
	ld.shared.u32 	%r100, [%r5];
	setp.ge.s32 	%p17, %r21, %r100;
	@%p17 bra 	$L__BB0_34;
	st.shared.u32 	[%r5], %r21;
$L__BB0_34:
	bar.sync 	0;
	ld.shared.u32 	%r101, [%r4+60];
	ld.shared.u32 	%r102, [%r6+1920];
	add.s32 	%r22, %r102, %r101;
	ld.shared.u32 	%r103, [%r5];
	setp.ge.s32 	%p18, %r22, %r103;
	@%p18 bra 	$L__BB0_36;
	st.shared.u32 	[%r5], %r22;
$L__BB0_36:
	bar.sync 	0;
	ld.shared.u32 	%r104, [%r4+64];
	ld.shared.u32 	%r105, [%r6+2048];
	add.s32 	%r23, %r105, %r104;
	ld.shared.u32 	%r106, [%r5];
	setp.ge.s32 	%p19, %r23, %r106;
	@%p19 bra 	$L__BB0_38;
	st.shared.u32 	[%r5], %r23;
$L__BB0_38:
	bar.sync 	0;
	ld.shared.u32 	%r107, [%r4+68];
	ld.shared.u32 	%r108, [%r6+2176];
	add.s32 	%r24, %r108, %r107;
	ld.shared.u32 	%r109, [%r5];
	setp.ge.s32 	%p20, %r24, %r109;
	@%p20 bra 	$L__BB0_40;
	st.shared.u32 	[%r5], %r24;
$L__BB0_40:
	bar.sync 	0;
	ld.shared.u32 	%r110, [%r4+72];
	ld.shared.u32 	%r111, [%r6+2304];
	add.s32 	%r25, %r111, %r110;
	ld.shared.u32 	%r112, [%r5];
	setp.ge.s32 	%p21, %r25, %r112;
	@%p21 bra 	$L__BB0_42;
	st.shared.u32 	[%r5], %r25;
$L__BB0_42:
	bar.sync 	0;
	ld.shared.u32 	%r113, [%r4+76];
	ld.shared.u32 	%r114, [%r6+2432];
	add.s32 	%r26, %r114, %r113;
	ld.shared.u32 	%r115, [%r5];
	setp.ge.s32 	%p22, %r26, %r115;
	@%p22 bra 	$L__BB0_44;
	st.shared.u32 	[%r5], %r26;
$L__BB0_44:
	bar.sync 	0;
	ld.shared.u32 	%r116, [%r4+80];
	ld.shared.u32 	%r117, [%r6+2560];
	add.s32 	%r27, %r117, %r116;
	ld.shared.u32 	%r118, [%r5];
	setp.ge.s32 	%p23, %r27, %r118;
	@%p23 bra 	$L__BB0_46;
	st.shared.u32 	[%r5], %r27;
$L__BB0_46:
	bar.sync 	0;
	ld.shared.u32 	%r119, [%r4+84];
	ld.shared.u32 	%r120, [%r6+2688];
	add.s32 	%r28, %r120, %r119;
	ld.shared.u32 	%r121, [%r5];
	setp.ge.s32 	%p24, %r28, %r121;
	@%p24 bra 	$L__BB0_48;
	st.shared.u32 	[%r5], %r28;
$L__BB0_48:
	bar.sync 	0;
	ld.shared.u32 	%r122, [%r4+88];
	ld.shared.u32 	%r123, [%r6+2816];
	add.s32 	%r29, %r123, %r122;
	ld.shared.u32 	%r124, [%r5];
	setp.ge.s32 	%p25, %r29, %r124;
	@%p25 bra 	$L__BB0_50;
	st.shared.u32 	[%r5], %r29;
$L__BB0_50:
	bar.sync 	0;
	ld.shared.u32 	%r125, [%r4+92];
	ld.shared.u32 	%r126, [%r6+2944];
	add.s32 	%r30, %r126, %r125;
	ld.shared.u32 	%r127, [%r5];
	setp.ge.s32 	%p26, %r30, %r127;
	@%p26 bra 	$L__BB0_52;
	st.shared.u32 	[%r5], %r30;
$L__BB0_52:
	bar.sync 	0;
	ld.shared.u32 	%r128, [%r4+96];
	ld.shared.u32 	%r129, [%r6+3072];
	add.s32 	%r31, %r129, %r128;
	ld.shared.u32 	%r130, [%r5];
	setp.ge.s32 	%p27, %r31, %r130;
	@%p27 bra 	$L__BB0_54;
	st.shared.u32 	[%r5], %r31;
$L__BB0_54:
	bar.sync 	0;
	ld.shared.u32 	%r131, [%r4+100];
	ld.shared.u32 	%r132, [%r6+3200];
	add.s32 	%r32, %r132, %r131;
	ld.shared.u32 	%r133, [%r5];
	setp.ge.s32 	%p28, %r32, %r133;
	@%p28 bra 	$L__BB0_56;
	st.shared.u32 	[%r5], %r32;
$L__BB0_56:
	bar.sync 	0;
	ld.shared.u32 	%r134, [%r4+104];
	ld.shared.u32 	%r135, [%r6+3328];
	add.s32 	%r33, %r135, %r134;
	ld.shared.u32 	%r136, [%r5];
	setp.ge.s32 	%p29, %r33, %r136;
	@%p29 bra 	$L__BB0_58;
	st.shared.u32 	[%r5], %r33;
$L__BB0_58:
	bar.sync 	0;
	ld.shared.u32 	%r137, [%r4+108];
	ld.shared.u32 	%r138, [%r6+3456];
	add.s32 	%r34, %r138, %r137;
	ld.shared.u32 	%r139, [%r5];
	setp.ge.s32 	%p30, %r34, %r139;
	@%p30 bra 	$L__BB0_60;
	st.shared.u32 	[%r5], %r34;
$L__BB0_60:
	bar.sync 	0;
	ld.shared.u32 	%r140, [%r4+112];
	ld.shared.u32 	%r141, [%r6+3584];
	add.s32 	%r35, %r141, %r140;
	ld.shared.u32 	%r142, [%r5];
	setp.ge.s32 	%p31, %r35, %r142;
	@%p31 bra 	$L__BB0_62;
	st.shared.u32 	[%r5], %r35;
$L__BB0_62:
	bar.sync 	0;
	ld.shared.u32 	%r143, [%r4+116];
	ld.shared.u32 	%r144, [%r6+3712];
	add.s32 	%r36, %r144, %r143;
	ld.shared.u32 	%r145, [%r5];
	setp.ge.s32 	%p32, %r36, %r145;
	@%p32 bra 	$L__BB0_64;
	st.shared.u32 	[%r5], %r36;
$L__BB0_64:
	bar.sync 	0;
	ld.shared.u32 	%r146, [%r4+120];
	ld.shared.u32 	%r147, [%r6+3840];
	add.s32 	%r37, %r147, %r146;
	ld.shared.u32 	%r148, [%r5];
	setp.ge.s32 	%p33, %r37, %r148;
	@%p33 bra 	$L__BB0_66;
	st.shared.u32 	[%r5], %r37;
$L__BB0_66:
	bar.sync 	0;
	ld.shared.u32 	%r149, [%r4+124];
	ld.shared.u32 	%r150, [%r6+3968];
	add.s32 	%r38, %r150, %r149;
	ld.shared.u32 	%r151, [%r5];
	setp.ge.s32 	%p34, %r38, %r151;
	@%p34 bra 	$L__BB0_68;
	st.shared.u32 	[%r5], %r38;
$L__BB0_68:
	bar.sync 	0;
	ld.shared.u32 	%r152, [%r5];
	st.global.u32 	[%rd1], %r152;
$L__BB0_69:
	ret;

}
.entry _Z32_blocked_fw_partial_dependent_phimiPi(
	.param .u32 _Z32_blocked_fw_partial_dependent_phimiPi_param_0,
	.param .u64 _Z32_blocked_fw_partial_dependent_phimiPi_param_1,
	.param .u32 _Z32_blocked_fw_partial_dependent_phimiPi_param_2,
	.param .u64 .ptr .align 1 _Z32_blocked_fw_partial_dependent_phimiPi_param_3
)
{
	.reg .pred 	%p<7>;
	.reg .b32 	%r<306>;
	.reg .b64 	%rd<8>;
	// demoted variable
	.shared .align 4 .b8 _ZZ32_blocked_fw_partial_dependent_phimiPiE14cacheGraphBase[4096];
	// demoted variable
	.shared .align 4 .b8 _ZZ32_blocked_fw_partial_dependent_phimiPiE10cacheGraph[4096];
	ld.param.u32 	%r17, [_Z32_blocked_fw_partial_dependent_phimiPi_param_0];
	ld.param.u64 	%rd3, [_Z32_blocked_fw_partial_dependent_phimiPi_param_1];
	ld.param.u32 	%r18, [_Z32_blocked_fw_partial_dependent_phimiPi_param_2];
	ld.param.u64 	%rd4, [_Z32_blocked_fw_partial_dependent_phimiPi_param_3];
	cvta.to.global.u64 	%rd1, %rd4;
	mov.u32 	%r1, %ctaid.x;
	setp.eq.s32 	%p1, %r1, %r17;
	@%p1 bra 	$L__BB1_11;
	mov.u32 	%r2, %tid.x;
	mov.u32 	%r3, %tid.y;
	shl.b32 	%r19, %r17, 5;
	add.s32 	%r4, %r19, %r3;
	add.s32 	%r20, %r19, %r2;
	max.s32 	%r21, %r4, %r20;
	setp.ge.s32 	%p2, %r21, %r18;
	shl.b32 	%r22, %r3, 7;
	mov.u32 	%r23, _ZZ32_blocked_fw_partial_dependent_phimiPiE14cacheGraphBase;
	add.s32 	%r6, %r23, %r22;
	@%p2 bra 	$L__BB1_3;
	cvt.u32.u64 	%r27, %rd3;
	mad.lo.s32 	%r28, %r4, %r27, %r20;
	mul.wide.s32 	%rd5, %r28, 4;
	add.s64 	%rd6, %rd1, %rd5;
	ld.global.u32 	%r29, [%rd6];
	shl.b32 	%r30, %r2, 2;
	add.s32 	%r31, %r6, %r30;
	st.shared.u32 	[%r31], %r29;
	bra.uni 	$L__BB1_4;
$L__BB1_3:
	shl.b32 	%r24, %r2, 2;
	add.s32 	%r25, %r6, %r24;
	mov.b32 	%r26, 1073741823;
	st.shared.u32 	[%r25], %r26;
$L__BB1_4:
	mov.u32 	%r7, %ctaid.y;
	setp.eq.s32 	%p3, %r7, 0;
	shl.b32 	%r33, %r1, 5;
	add.s32 	%r34, %r33, %r2;
	add.s32 	%r35, %r33, %r3;
	selp.b32 	%r8, %r4, %r35, %p3;
	selp.b32 	%r36, %r34, %r20, %p3;
	cvt.u32.u64 	%r37, %rd3;
	mad.lo.s32 	%r38, %r8, %r37, %r36;
	max.s32 	%r39, %r8, %r36;
	setp.ge.s32 	%p4, %r39, %r18;
	mul.wide.s32 	%rd7, %r38, 4;
	add.s64 	%rd2, %rd1, %rd7;
	mov.b32 	%r304, 1073741823;
	@%p4 bra 	$L__BB1_6;
	ld.global.u32 	%r304, [%rd2];
$L__BB1_6:
	mov.u32 	%r41, _ZZ32_blocked_fw_partial_dependent_phimiPiE10cacheGraph;
	add.s32 	%r12, %r41, %r22;
	shl.b32 	%r42, %r2, 2;
	add.s32 	%r13, %r12, %r42;
	st.shared.u32 	[%r13], %r304;
	bar.sync 	0;
	setp.gt.s32 	%p5, %r39, %r18;
	@%p5 bra 	$L__BB1_11;
	setp.ne.s32 	%p6, %r7, 0;
	@%p6 bra 	$L__BB1_9;
	add.s32 	%r176, %r41, %r42;
	ld.shared.u32 	%r177, [%r6];
	ld.shared.u32 	%r178, [%r176];
	add.s32 	%r179, %r178, %r177;
	min.s32 	%r180, %r179, %r304;
	st.shared.u32 	[%r13], %r180;
	bar.sync 	0;
	ld.shared.u32 	%r181, [%r6+4];
	ld.shared.u32 	%r182, [%r176+128];
	add.s32 	%r183, %r182, %r181;
	min.s32 	%r184, %r183, %r180;
	st.shared.u32 	[%r13], %r184;
	bar.sync 	0;
	ld.shared.u32 	%r185, [%r6+8];
	ld.shared.u32 	%r186, [%r176+256];
	add.s32 	%r187, %r186, %r185;
	min.s32 	%r188, %r187, %r184;
	st.shared.u32 	[%r13], %r188;
	bar.sync 	0;
	ld.shared.u32 	%r189, [%r6+12];
	ld.shared.u32 	%r190, [%r176+384];
	add.s32 	%r191, %r190, %r189;
	min.s32 	%r192, %r191, %r188;
	st.shared.u32 	[%r13], %r192;
	bar.sync 	0;
	ld.shared.u32 	%r193, [%r6+16];
	ld.shared.u32 	%r194, [%r176+512];
	add.s32 	%r195, %r194, %r193;
	min.s32 	%r196, %r195, %r192;
	st.shared.u32 	[%r13], %r196;
	bar.sync 	0;
	ld.shared.u32 	%r197, [%r6+20];
	ld.shared.u32 	%r198, [%r176+640];
	add.s32 	%r199, %r198, %r197;
	min.s32 	%r200, %r199, %r196;
	st.shared.u32 	[%r13], %r200;
	bar.sync 	0;
	ld.shared.u32 	%r201, [%r6+24];
	ld.shared.u32 	%r202, [%r176+768];
	add.s32 	%r203, %r202, %r201;
	min.s32 	%r204, %r203, %r200;
	st.shared.u32 	[%r13], %r204;
	bar.sync 	0;
	ld.shared.u32 	%r205, [%r6+28];
	ld.shared.u32 	%r206, [%r176+896];
	add.s32 	%r207, %r206, %r205;
	min.s32 	%r208, %r207, %r204;
	st.shared.u32 	[%r13], %r208;
	bar.sync 	0;
	ld.shared.u32 	%r209, [%r6+32];
	ld.shared.u32 	%r210, [%r176+1024];
	add.s32 	%r211, %r210, %r209;
	min.s32 	%r212, %r211, %r208;
	st.shared.u32 	[%r13], %r212;
	bar.sync 	0;
	ld.shared.u32 	%r213, [%r6+36];
	ld.shared.u32 	%r214, [%r176+1152];
	add.s32 	%r215, %r214, %r213;
	min.s32 	%r216, %r215, %r212;
	st.shared.u32 	[%r13], %r216;
	bar.sync 	0;
	ld.shared.u32 	%r217, [%r6+40];
	ld.shared.u32 	%r218, [%r176+1280];
	add.s32 	%r219, %r218, %r217;
	min.s32 	%r220, %r219, %r216;
	st.shared.u32 	[%r13], %r220;
	bar.sync 	0;
	ld.shared.u32 	%r221, [%r6+44];
	ld.shared.u32 	%r222, [%r176+1408];
	add.s32 	%r223, %r222, %r221;
	min.s32 	%r224, %r223, %r220;
	st.shared.u32 	[%r13], %r224;
	bar.sync 	0;
	ld.shared.u32 	%r225, [%r6+48];
	ld.shared.u32 	%r226, [%r176+1536];
	add.s32 	%r227, %r226, %r225;
	min.s32 	%r228, %r227, %r224;
	st.shared.u32 	[%r13], %r228;
	bar.sync 	0;
	ld.shared.u32 	%r229, [%r6+52];
	ld.shared.u32 	%r230, [%r176+1664];
	add.s32 	%r231, %r230, %r229;
	min.s32 	%r232, %r231, %r228;
	st.shared.u32 	[%r13], %r232;
	bar.sync 	0;
	ld.shared.u32 	%r233, [%r6+56];
	ld.shared.u32 	%r234, [%r176+1792];
	add.s32 	%r235, %r234, %r233;
	min.s32 	%r236, %r235, %r232;
	st.shared.u32 	[%r13], %r236;
	bar.sync 	0;
	ld.shared.u32 	%r237, [%r6+60];
	ld.shared.u32 	%r238, [%r176+1920];
	add.s32 	%r239, %r238, %r237;
	min.s32 	%r240, %r239, %r236;
	st.shared.u32 	[%r13], %r240;
	bar.sync 	0;
	ld.shared.u32 	%r241, [%r6+64];
	ld.shared.u32 	%r242, [%r176+2048];
	add.s32 	%r243, %r242, %r241;
	min.s32 	%r244, %r243, %r240;
	st.shared.u32 	[%r13], %r244;
	bar.sync 	0;
	ld.shared.u32 	%r245, [%r6+68];
	ld.shared.u32 	%r246, [%r176+2176];
	add.s32 	%r247, %r246, %r245;
	min.s32 	%r248, %r247, %r244;
	st.shared.u32 	[%r13], %r248;
	bar.sync 	0;
	ld.shared.u32 	%r249, [%r6+72];
	ld.shared.u32 	%r250, [%r176+2304];
	add.s32 	%r251, %r250, %r249;
	min.s32 	%r252, %r251, %r248;
	st.shared.u32 	[%r13], %r252;
	bar.sync 	0;
	ld.shared.u32 	%r253, [%r6+76];
	ld.shared.u32 	%r254, [%r176+2432];
	add.s32 	%r255, %r254, %r253;
	min.s32 	%r256, %r255, %r252;
	st.shared.u32 	[%r13], %r256;
	bar.sync 	0;
	ld.shared.u32 	%r257, [%r6+80];
	ld.shared.u32 	%r258, [%r176+2560];
	add.s32 	%r259, %r258, %r257;
	min.s32 	%r260, %r259, %r256;
	st.shared.u32 	[%r13], %r260;
	bar.sync 	0;
	ld.shared.u32 	%r261, [%r6+84];
	ld.shared.u32 	%r262, [%r176+2688];
	add.s32 	%r263, %r262, %r261;
	min.s32 	%r264, %r263, %r260;
	st.shared.u32 	[%r13], %r264;
	bar.sync 	0;
	ld.shared.u32 	%r265, [%r6+88];
	ld.shared.u32 	%r266, [%r176+2816];
	add.s32 	%r267, %r266, %r265;
	min.s32 	%r268, %r267, %r264;
	st.shared.u32 	[%r13], %r268;
	bar.sync 	0;
	ld.shared.u32 	%r269, [%r6+92];
	ld.shared.u32 	%r270, [%r176+2944];
	add.s32 	%r271, %r270, %r269;
	min.s32 	%r272, %r271, %r268;
	st.shared.u32 	[%r13], %r272;
	bar.sync 	0;
	ld.shared.u32 	%r273, [%r6+96];
	ld.shared.u32 	%r274, [%r176+3072];
	add.s32 	%r275, %r274, %r273;
	min.s32 	%r276, %r275, %r272;
	st.shared.u32 	[%r13], %r276;
	bar.sync 	0;
	ld.shared.u32 	%r277, [%r6+100];
	ld.shared.u32 	%r278, [%r176+3200];
	add.s32 	%r279, %r278, %r277;
	min.s32 	%r280, %r279, %r276;
	st.shared.u32 	[%r13], %r280;
	bar.sync 	0;
	ld.shared.u32 	%r281, [%r6+104];
	ld.shared.u32 	%r282, [%r176+3328];
	add.s32 	%r283, %r282, %r281;
	min.s32 	%r284, %r283, %r280;
	st.shared.u32 	[%r13], %r284;
	bar.sync 	0;
	ld.shared.u32 	%r285, [%r6+108];
	ld.shared.u32 	%r286, [%r176+3456];
	add.s32 	%r287, %r286, %r285;
	min.s32 	%r288, %r287, %r284;
	st.shared.u32 	[%r13], %r288;
	bar.sync 	0;
	ld.shared.u32 	%r289, [%r6+112];
	ld.shared.u32 	%r290, [%r176+3584];
	add.s32 	%r291, %r290, %r289;
	min.s32 	%r292, %r291, %r288;
	st.shared.u32 	[%r13], %r292;
	bar.sync 	0;
	ld.shared.u32 	%r293, [%r6+116];
	ld.shared.u32 	%r294, [%r176+3712];
	add.s32 	%r295, %r294, %r293;
	min.s32 	%r296, %r295, %r292;
	st.shared.u32 	[%r13], %r296;
	bar.sync 	0;
	ld.shared.u32 	%r297, [%r6+120];
	ld.shared.u32 	%r298, [%r176+3840];
	add.s32 	%r299, %r298, %r297;
	min.s32 	%r300, %r299, %r296;
	st.shared.u32 	[%r13], %r300;
	bar.sync 	0;
	ld.shared.u32 	%r301, [%r6+124];
	ld.shared.u32 	%r302, [%r176+3968];
	add.s32 	%r303, %r302, %r301;
	min.s32 	%r305, %r303, %r300;
	st.shared.u32 	[%r13], %r305;
	bar.sync 	0;
	bra.uni 	$L__BB1_10;
$L__BB1_9:
	add.s32 	%r46, %r23, %r42;
	ld.shared.u32 	%r47, [%r12];
	ld.shared.u32 	%r48, [%r46];
	add.s32 	%r49, %r48, %r47;
	min.s32 	%r50, %r49, %r304;
	st.shared.u32 	[%r13], %r50;
	bar.sync 	0;
	ld.shared.u32 	%r51, [%r12+4];
	ld.shared.u32 	%r52, [%r46+128];
	add.s32 	%r53, %r52, %r51;
	min.s32 	%r54, %r53, %r50;
	st.shared.u32 	[%r13], %r54;
	bar.sync 	0;
	ld.shared.u32 	%r55, [%r12+8];
	ld.shared.u32 	%r56, [%r46+256];
	add.s32 	%r57, %r56, %r55;
	min.s32 	%r58, %r57, %r54;
	st.shared.u32 	[%r13], %r58;
	bar.sync 	0;
	ld.shared.u32 	%r59, [%r12+12];
	ld.shared.u32 	%r60, [%r46+384];
	add.s32 	%r61, %r60, %r59;
	min.s32 	%r62, %r61, %r58;
	st.shared.u32 	[%r13], %r62;
	bar.sync 	0;
	ld.shared.u32 	%r63, [%r12+16];
	ld.shared.u32 	%r64, [%r46+512];
	add.s32 	%r65, %r64, %r63;
	min.s32 	%r66, %r65, %r62;
	st.shared.u32 	[%r13], %r66;
	bar.sync 	0;
	ld.shared.u32 	%r67, [%r12+20];
	ld.shared.u32 	%r68, [%r46+640];
	add.s32 	%r69, %r68, %r67;
	min.s32 	%r70, %r69, %r66;
	st.shared.u32 	[%r13], %r70;
	bar.sync 	0;
	ld.shared.u32 	%r71, [%r12+24];
	ld.shared.u32 	%r72, [%r46+768];
	add.s32 	%r73, %r72, %r71;
	min.s32 	%r74, %r73, %r70;
	st.shared.u32 	[%r13], %r74;
	bar.sync 	0;
	ld.shared.u32 	%r75, [%r12+28];
	ld.shared.u32 	%r76, [%r46+896];
	add.s32 	%r77, %r76, %r75;
	min.s32 	%r78, %r77, %r74;
	st.shared.u32 	[%r13], %r78;
	bar.sync 	0;
	ld.shared.u32 	%r79, [%r12+32];
	ld.shared.u32 	%r80, [%r46+1024];
	add.s32 	%r81, %r80, %r79;
	min.s32 	%r82, %r81, %r78;
	st.shared.u32 	[%r13], %r82;
	bar.sync 	0;
	ld.shared.u32 	%r83, [%r12+36];
	ld.shared.u32 	%r84, [%r46+1152];
	add.s32 	%r85, %r84, %r83;
	min.s32 	%r86, %r85, %r82;
	st.shared.u32 	[%r13], %r86;
	bar.sync 	0;
	ld.shared.u32 	%r87, [%r12+40];
	ld.shared.u32 	%r88, [%r46+1280];
	add.s32 	%r89, %r88, %r87;
	min.s32 	%r90, %r89, %r86;
	st.shared.u32 	[%r13], %r90;
	bar.sync 	0;
	ld.shared.u32 	%r91, [%r12+44];
	ld.shared.u32 	%r92, [%r46+1408];
	add.s32 	%r93, %r92, %r91;
	min.s32 	%r94, %r93, %r90;
	st.shared.u32 	[%r13], %r94;
	bar.sync 	0;
	ld.shared.u32 	%r95, [%r12+48];
	ld.shared.u32 	%r96, [%r46+1536];
	add.s32 	%r97, %r96, %r95;
	min.s32 	%r98, %r97, %r94;
	st.shared.u32 	[%r13], %r98;
	bar.sync 	0;
	ld.shared.u32 	%r99, [%r12+52];
	ld.shared.u32 	%r100, [%r46+1664];
	add.s32 	%r101, %r100, %r99;
	min.s32 	%r102, %r101, %r98;
	st.shared.u32 	[%r13], %r102;
	bar.sync 	0;
	ld.shared.u32 	%r103, [%r12+56];
	ld.shared.u32 	%r104, [%r46+1792];
	add.s32 	%r105, %r104, %r103;
	min.s32 	%r106, %r105, %r102;
	st.shared.u32 	[%r13], %r106;
	bar.sync 	0;
	ld.shared.u32 	%r107, [%r12+60];
	ld.shared.u32 	%r108, [%r46+1920];
	add.s32 	%r109, %r108, %r107;
	min.s32 	%r110, %r109, %r106;
	st.shared.u32 	[%r13], %r110;
	bar.sync 	0;
	ld.shared.u32 	%r111, [%r12+64];
	ld.shared.u32 	%r112, [%r46+2048];
	add.s32 	%r113, %r112, %r111;
	min.s32 	%r114, %r113, %r110;
	st.shared.u32 	[%r13], %r114;
	bar.sync 	0;
	ld.shared.u32 	%r115, [%r12+68];
	ld.shared.u32 	%r116, [%r46+2176];
	add.s32 	%r117, %r116, %r115;
	min.s32 	%r118, %r117, %r114;
	st.shared.u32 	[%r13], %r118;
	bar.sync 	0;
	ld.shared.u32 	%r119, [%r12+72];
	ld.shared.u32 	%r120, [%r46+2304];
	add.s32 	%r121, %r120, %r119;
	min.s32 	%r122, %r121, %r118;
	st.shared.u32 	[%r13], %r122;
	bar.sync 	0;
	ld.shared.u32 	%r123, [%r12+76];
	ld.shared.u32 	%r124, [%r46+2432];
	add.s32 	%r125, %r124, %r123;
	min.s32 	%r126, %r125, %r122;
	st.shared.u32 	[%r13], %r126;
	bar.sync 	0;
	ld.shared.u32 	%r127, [%r12+80];
	ld.shared.u32 	%r128, [%r46+2560];
	add.s32 	%r129, %r128, %r127;
	min.s32 	%r130, %r129, %r126;
	st.shared.u32 	[%r13], %r130;
	bar.sync 	0;
	ld.shared.u32 	%r131, [%r12+84];
	ld.shared.u32 	%r132, [%r46+2688];
	add.s32 	%r133, %r132, %r131;
	min.s32 	%r134, %r133, %r130;
	st.shared.u32 	[%r13], %r134;
	bar.sync 	0;
	ld.shared.u32 	%r135, [%r12+88];
	ld.shared.u32 	%r136, [%r46+2816];
	add.s32 	%r137, %r136, %r135;
	min.s32 	%r138, %r137, %r134;
	st.shared.u32 	[%r13], %r138;
	bar.sync 	0;
	ld.shared.u32 	%r139, [%r12+92];
	ld.shared.u32 	%r140, [%r46+2944];
	add.s32 	%r141, %r140, %r139;
	min.s32 	%r142, %r141, %r138;
	st.shared.u32 	[%r13], %r142;
	bar.sync 	0;
	ld.shared.u32 	%r143, [%r12+96];
	ld.shared.u32 	%r144, [%r46+3072];
	add.s32 	%r145, %r144, %r143;
	min.s32 	%r146, %r145, %r142;
	st.shared.u32 	[%r13], %r146;
	bar.sync 	0;
	ld.shared.u32 	%r147, [%r12+100];
	ld.shared.u32 	%r148, [%r46+3200];
	add.s32 	%r149, %r148, %r147;
	min.s32 	%r150, %r149, %r146;
	st.shared.u32 	[%r13], %r150;
	bar.sync 	0;
	ld.shared.u32 	%r151, [%r12+104];
	ld.shared.u32 	%r152, [%r46+3328];
	add.s32 	%r153, %r152, %r151;
	min.s32 	%r154, %r153, %r150;
	st.shared.u32 	[%r13], %r154;
	bar.sync 	0;
	ld.shared.u32 	%r155, [%r12+108];
	ld.shared.u32 	%r156, [%r46+3456];
	add.s32 	%r157, %r156, %r155;
	min.s32 	%r158, %r157, %r154;
	st.shared.u32 	[%r13], %r158;
	bar.sync 	0;
	ld.shared.u32 	%r159, [%r12+112];
	ld.shared.u32 	%r160, [%r46+3584];
	add.s32 	%r161, %r160, %r159;
	min.s32 	%r162, %r161, %r158;
	st.shared.u32 	[%r13], %r162;
	bar.sync 	0;
	ld.shared.u32 	%r163, [%r12+116];
	ld.shared.u32 	%r164, [%r46+3712];
	add.s32 	%r165, %r164, %r163;
	min.s32 	%r166, %r165, %r162;
	st.shared.u32 	[%r13], %r166;
	bar.sync 	0;
	ld.shared.u32 	%r167, [%r12+120];
	ld.shared.u32 	%r168, [%r46+3840];
	add.s32 	%r169, %r168, %r167;
	min.s32 	%r170, %r169, %r166;
	st.shared.u32 	[%r13], %r170;
	bar.sync 	0;
	ld.shared.u32 	%r171, [%r12+124];
	ld.shared.u32 	%r172, [%r46+3968];
	add.s32 	%r173, %r172, %r171;
	min.s32 	%r305, %r173, %r170;
	st.shared.u32 	[%r13], %r305;
	bar.sync 	0;
$L__BB1_10:
	st.global.u32 	[%rd2], %r305;
$L__BB1_11:
	ret;

}
.entry _Z26_blocked_fw_independent_phimiPi(
	.param .u32 _Z26_blocked_fw_independent_phimiPi_param_0,
	.param .u64 _Z26_blocked_fw_independent_phimiPi_param_1,
	.param .u32 _Z26_blocked_fw_independent_phimiPi_param_2,
	.param .u64 .ptr .align 1 _Z26_blocked_fw_independent_phimiPi_param_3
)
{
	.reg .pred 	%p<7>;
	.reg .b32 	%r<176>;
	.reg .b64 	%rd<10>;
	// demoted variable
	.shared .align 4 .b8 _ZZ26_blocked_fw_independent_phimiPiE17cacheGraphBaseRow[4096];
	// demoted variable
	.shared .align 4 .b8 _ZZ26_blocked_fw_independent_phimiPiE17cacheGraphBaseCol[4096];
	ld.param.u32 	%r10, [_Z26_blocked_fw_independent_phimiPi_param_0];
	ld.param.u64 	%rd2, [_Z26_blocked_fw_independent_phimiPi_param_1];
	ld.param.u32 	%r11, [_Z26_blocked_fw_independent_phimiPi_param_2];
	ld.param.u64 	%rd3, [_Z26_blocked_fw_independent_phimiPi_param_3];
	cvta.to.global.u64 	%rd1, %rd3;
	mov.u32 	%r1, %ctaid.x;
	setp.eq.s32 	%p1, %r1, %r10;
	mov.u32 	%r2, %ctaid.y;
	setp.eq.s32 	%p2, %r2, %r10;
	or.pred  	%p3, %p1, %p2;
	@%p3 bra 	$L__BB2_9;
	mov.u32 	%r3, %tid.x;
	mov.u32 	%r4, %tid.y;
	mov.u32 	%r12, %ntid.y;
	mad.lo.s32 	%r5, %r12, %r2, %r4;
	mov.u32 	%r13, %ntid.x;
	mad.lo.s32 	%r6, %r13, %r1, %r3;
	shl.b32 	%r14, %r10, 5;
	add.s32 	%r7, %r14, %r4;
	add.s32 	%r8, %r14, %r3;
	max.s32 	%r15, %r7, %r6;
	setp.ge.s32 	%p4, %r15, %r11;
	@%p4 bra 	$L__BB2_3;
	cvt.u32.u64 	%r22, %rd2;
	mad.lo.s32 	%r23, %r7, %r22, %r6;
	mul.wide.s32 	%rd4, %r23, 4;
	add.s64 	%rd5, %rd1, %rd4;
	ld.global.u32 	%r24, [%rd5];
	shl.b32 	%r25, %r4, 7;
	mov.u32 	%r26, _ZZ26_blocked_fw_independent_phimiPiE17cacheGraphBaseRow;
	add.s32 	%r27, %r26, %r25;
	shl.b32 	%r28, %r3, 2;
	add.s32 	%r29, %r27, %r28;
	st.shared.u32 	[%r29], %r24;
	bra.uni 	$L__BB2_4;
$L__BB2_3:
	shl.b32 	%r16, %r4, 7;
	mov.u32 	%r17, _ZZ26_blocked_fw_independent_phimiPiE17cacheGraphBaseRow;
	add.s32 	%r18, %r17, %r16;
	shl.b32 	%r19, %r3, 2;
	add.s32 	%r20, %r18, %r19;
	mov.b32 	%r21, 1073741823;
	st.shared.u32 	[%r20], %r21;
$L__BB2_4:
	max.s32 	%r30, %r5, %r8;
	setp.ge.s32 	%p5, %r30, %r11;
	shl.b32 	%r31, %r4, 7;
	mov.u32 	%r32, _ZZ26_blocked_fw_independent_phimiPiE17cacheGraphBaseCol;
	add.s32 	%r9, %r32, %r31;
	@%p5 bra 	$L__BB2_6;
	cvt.u32.u64 	%r36, %rd2;
	mad.lo.s32 	%r37, %r5, %r36, %r8;
	mul.wide.s32 	%rd6, %r37, 4;
	add.s64 	%rd7, %rd1, %rd6;
	ld.global.u32 	%r38, [%rd7];
	shl.b32 	%r39, %r3, 2;
	add.s32 	%r40, %r9, %r39;
	st.shared.u32 	[%r40], %r38;
	bra.uni 	$L__BB2_7;
$L__BB2_6:
	shl.b32 	%r33, %r3, 2;
	add.s32 	%r34, %r9, %r33;
	mov.b32 	%r35, 1073741823;
	st.shared.u32 	[%r34], %r35;
$L__BB2_7:
	bar.sync 	0;
	max.s32 	%r41, %r5, %r6;
	setp.gt.s32 	%p6, %r41, %r11;
	@%p6 bra 	$L__BB2_9;
	cvt.u32.u64 	%r42, %rd2;
	mad.lo.s32 	%r43, %r5, %r42, %r6;
	mul.wide.s32 	%rd8, %r43, 4;
	add.s64 	%rd9, %rd1, %rd8;
	shl.b32 	%r44, %r3, 2;
	mov.u32 	%r45, _ZZ26_blocked_fw_independent_phimiPiE17cacheGraphBaseRow;
	add.s32 	%r46, %r45, %r44;
	ld.global.u32 	%r47, [%rd9];
	ld.shared.u32 	%r48, [%r9];
	ld.shared.u32 	%r49, [%r46];
	add.s32 	%r50, %r49, %r48;
	min.s32 	%r51, %r47, %r50;
	ld.shared.u32 	%r52, [%r9+4];
	ld.shared.u32 	%r53, [%r46+128];
	add.s32 	%r54, %r53, %r52;
	min.s32 	%r55, %r51, %r54;
	ld.shared.u32 	%r56, [%r9+8];
	ld.shared.u32 	%r57, [%r46+256];
	add.s32 	%r58, %r57, %r56;
	min.s32 	%r59, %r55, %r58;
	ld.shared.u32 	%r60, [%r9+12];
	ld.shared.u32 	%r61, [%r46+384];
	add.s32 	%r62, %r61, %r60;
	min.s32 	%r63, %r59, %r62;
	ld.shared.u32 	%r64, [%r9+16];
	ld.shared.u32 	%r65, [%r46+512];
	add.s32 	%r66, %r65, %r64;
	min.s32 	%r67, %r63, %r66;
	ld.shared.u32 	%r68, [%r9+20];
	ld.shared.u32 	%r69, [%r46+640];
	add.s32 	%r70, %r69, %r68;
	min.s32 	%r71, %r67, %r70;
	ld.shared.u32 	%r72, [%r9+24];
	ld.shared.u32 	%r73, [%r46+768];
	add.s32 	%r74, %r73, %r72;
	min.s32 	%r75, %r71, %r74;
	ld.shared.u32 	%r76, [%r9+28];
	ld.shared.u32 	%r77, [%r46+896];
	add.s32 	%r78, %r77, %r76;
	min.s32 	%r79, %r75, %r78;
	ld.shared.u32 	%r80, [%r9+32];
	ld.shared.u32 	%r81, [%r46+1024];
	add.s32 	%r82, %r81, %r80;
	min.s32 	%r83, %r79, %r82;
	ld.shared.u32 	%r84, [%r9+36];
	ld.shared.u32 	%r85, [%r46+1152];
	add.s32 	%r86, %r85, %r84;
	min.s32 	%r87, %r83, %r86;
	ld.shared.u32 	%r88, [%r9+40];
	ld.shared.u32 	%r89, [%r46+1280];
	add.s32 	%r90, %r89, %r88;
	min.s32 	%r91, %r87, %r90;
	ld.shared.u32 	%r92, [%r9+44];
	ld.shared.u32 	%r93, [%r46+1408];
	add.s32 	%r94, %r93, %r92;
	min.s32 	%r95, %r91, %r94;
	ld.shared.u32 	%r96, [%r9+48];
	ld.shared.u32 	%r97, [%r46+1536];
	add.s32 	%r98, %r97, %r96;
	min.s32 	%r99, %r95, %r98;
	ld.shared.u32 	%r100, [%r9+52];
	ld.shared.u32 	%r101, [%r46+1664];
	add.s32 	%r102, %r101, %r100;
	min.s32 	%r103, %r99, %r102;
	ld.shared.u32 	%r104, [%r9+56];
	ld.shared.u32 	%r105, [%r46+1792];
	add.s32 	%r106, %r105, %r104;
	min.s32 	%r107, %r103, %r106;
	ld.shared.u32 	%r108, [%r9+60];
	ld.shared.u32 	%r109, [%r46+1920];
	add.s32 	%r110, %r109, %r108;
	min.s32 	%r111, %r107, %r110;
	ld.shared.u32 	%r112, [%r9+64];
	ld.shared.u32 	%r113, [%r46+2048];
	add.s32 	%r114, %r113, %r112;
	min.s32 	%r115, %r111, %r114;
	ld.shared.u32 	%r116, [%r9+68];
	ld.shared.u32 	%r117, [%r46+2176];
	add.s32 	%r118, %r117, %r116;
	min.s32 	%r119, %r115, %r118;
	ld.shared.u32 	%r120, [%r9+72];
	ld.shared.u32 	%r121, [%r46+2304];
	add.s32 	%r122, %r121, %r120;
	min.s32 	%r123, %r119, %r122;
	ld.shared.u32 	%r124, [%r9+76];
	ld.shared.u32 	%r125, [%r46+2432];
	add.s32 	%r126, %r125, %r124;
	min.s32 	%r127, %r123, %r126;
	ld.shared.u32 	%r128, [%r9+80];
	ld.shared.u32 	%r129, [%r46+2560];
	add.s32 	%r130, %r129, %r128;
	min.s32 	%r131, %r127, %r130;
	ld.shared.u32 	%r132, [%r9+84];
	ld.shared.u32 	%r133, [%r46+2688];
	add.s32 	%r134, %r133, %r132;
	min.s32 	%r135, %r131, %r134;
	ld.shared.u32 	%r136, [%r9+88];
	ld.shared.u32 	%r137, [%r46+2816];
	add.s32 	%r138, %r137, %r136;
	min.s32 	%r139, %r135, %r138;
	ld.shared.u32 	%r140, [%r9+92];
	ld.shared.u32 	%r141, [%r46+2944];
	add.s32 	%r142, %r141, %r140;
	min.s32 	%r143, %r139, %r142;
	ld.shared.u32 	%r144, [%r9+96];
	ld.shared.u32 	%r145, [%r46+3072];
	add.s32 	%r146, %r145, %r144;
	min.s32 	%r147, %r143, %r146;
	ld.shared.u32 	%r148, [%r9+100];
	ld.shared.u32 	%r149, [%r46+3200];
	add.s32 	%r150, %r149, %r148;
	min.s32 	%r151, %r147, %r150;
	ld.shared.u32 	%r152, [%r9+104];
	ld.shared.u32 	%r153, [%r46+3328];
	add.s32 	%r154, %r153, %r152;
	min.s32 	%r155, %r151, %r154;
	ld.shared.u32 	%r156, [%r9+108];
	ld.shared.u32 	%r157, [%r46+3456];
	add.s32 	%r158, %r157, %r156;
	min.s32 	%r159, %r155, %r158;
	ld.shared.u32 	%r160, [%r9+112];
	ld.shared.u32 	%r161, [%r46+3584];
	add.s32 	%r162, %r161, %r160;
	min.s32 	%r163, %r159, %r162;
	ld.shared.u32 	%r164, [%r9+116];
	ld.shared.u32 	%r165, [%r46+3712];
	add.s32 	%r166, %r165, %r164;
	min.s32 	%r167, %r163, %r166;
	ld.shared.u32 	%r168, [%r9+120];
	ld.shared.u32 	%r169, [%r46+3840];
	add.s32 	%r170, %r169, %r168;
	min.s32 	%r171, %r167, %r170;
	ld.shared.u32 	%r172, [%r9+124];
	ld.shared.u32 	%r173, [%r46+3968];
	add.s32 	%r174, %r173, %r172;
	min.s32 	%r175, %r171, %r174;
	st.global.u32 	[%rd9], %r175;
$L__BB2_9:
	ret;

}


// ===== COMPILED SASS (sm_100) =====

	.target	sm_100

	.elftype	@"ET_EXEC"


//--------------------- .note.nv.tkinfo           --------------------------
	.section	.note.nv.tkinfo,"",@"SHT_NOTE"
	.sectionflags	@"SHF_NOTE_NV_TKINFO"
	.tkinfo
        /*0018*/ 	.word	0x00000002
        /*0030*/ 	.string	""
        /*0030*/ 	.string	"ptxas"
        /*0030*/ 	.string	"Cuda compilation tools, release 13.0, V13.0.88"
        /*0030*/ 	.string	"Build cuda_13.0.r13.0/compiler.36424714_0"
        /*0030*/ 	.string	"-arch sm_100 -m 64 "



//--------------------- .note.nv.cuinfo           --------------------------
	.section	.note.nv.cuinfo,"",@"SHT_NOTE"
	.sectionflags	@"SHF_NOTE_NV_CUINFO"
        /*0018*/ 	.short	0x0002
        /*001a*/ 	.short	0x0064
        /*001c*/ 	.short	0x0082
	.zero		2


//--------------------- .nv.info                  --------------------------
	.section	.nv.info,"",@"SHT_CUDA_INFO"
	.align	4


	//----- nvinfo : EIATTR_REGCOUNT
	.align		4
        /*0000*/ 	.byte	0x04, 0x2f
        /*0002*/ 	.short	(.L_1 - .L_0)
	.align		4
.L_0:
        /*0004*/ 	.word	index@(_Z24_blocked_fw_dependent_phimiPi)
        /*0008*/ 	.word	0x0000000e


	//----- nvinfo : EIATTR_FRAME_SIZE
	.align		4
.L_1:
        /*000c*/ 	.byte	0x04, 0x11
        /*000e*/ 	.short	(.L_3 - .L_2)
	.align		4
.L_2:
        /*0010*/ 	.word	index@(_Z24_blocked_fw_dependent_phimiPi)
        /*0014*/ 	.word	0x00000000


	//----- nvinfo : EIATTR_REGCOUNT
	.align		4
.L_3:
        /*0018*/ 	.byte	0x04, 0x2f
        /*001a*/ 	.short	(.L_5 - .L_4)
	.align		4
.L_4:
        /*001c*/ 	.word	index@(_Z32_blocked_fw_partial_dependent_phimiPi)
        /*0020*/ 	.word	0x00000010


	//----- nvinfo : EIATTR_FRAME_SIZE
	.align		4
.L_5:
        /*0024*/ 	.byte	0x04, 0x11
        /*0026*/ 	.short	(.L_7 - .L_6)
	.align		4
.L_6:
        /*0028*/ 	.word	index@(_Z32_blocked_fw_partial_dependent_phimiPi)
        /*002c*/ 	.word	0x00000000


	//----- nvinfo : EIATTR_REGCOUNT
	.align		4
.L_7:
        /*0030*/ 	.byte	0x04, 0x2f
        /*0032*/ 	.short	(.L_9 - .L_8)
	.align		4
.L_8:
        /*0034*/ 	.word	index@(_Z26_blocked_fw_independent_phimiPi)
        /*0038*/ 	.word	0x00000020


	//----- nvinfo : EIATTR_FRAME_SIZE
	.align		4
.L_9:
        /*003c*/ 	.byte	0x04, 0x11
        /*003e*/ 	.short	(.L_11 - .L_10)
	.align		4
.L_10:
        /*0040*/ 	.word	index@(_Z26_blocked_fw_independent_phimiPi)
        /*0044*/ 	.word	0x00000000


	//----- nvinfo : EIATTR_MIN_STACK_SIZE
	.align		4
.L_11:
        /*0048*/ 	.byte	0x04, 0x12
        /*004a*/ 	.short	(.L_13 - .L_12)
	.align		4
.L_12:
        /*004c*/ 	.word	index@(_Z26_blocked_fw_independent_phimiPi)
        /*0050*/ 	.word	0x00000000


	//----- nvinfo : EIATTR_MIN_STACK_SIZE
	.align		4
.L_13:
        /*0054*/ 	.byte	0x04, 0x12
        /*0056*/ 	.short	(.L_15 - .L_14)
	.align		4
.L_14:
        /*0058*/ 	.word	index@(_Z32_blocked_fw_partial_dependent_phimiPi)
        /*005c*/ 	.word	0x00000000


	//----- nvinfo : EIATTR_MIN_STACK_SIZE
	.align		4
.L_15:
        /*0060*/ 	.byte	0x04, 0x12
        /*0062*/ 	.short	(.L_17 - .L_16)
	.align		4
.L_16:
        /*0064*/ 	.word	index@(_Z24_blocked_fw_dependent_phimiPi)
        /*0068*/ 	.word	0x00000000
.L_17:


//--------------------- .nv.compat                --------------------------
	.section	.nv.compat,"",@"SHT_CUDA_COMPAT_INFO"
	.align	4
        /*0000*/ 	.byte	0x02, 0x09, 0x00, 0x00, 0x02, 0x02, 0x01, 0x00, 0x02, 0x05, 0x05, 0x00, 0x03, 0x07, 0x01, 0x01
        /*0010*/ 	.byte	0x02, 0x03, 0x00, 0x00, 0x02, 0x06, 0x01, 0x00, 0x04, 0x0b, 0x08, 0x00, 0x09, 0x00, 0x00, 0x00
        /*0020*/ 	.byte	0x00, 0x00, 0x00, 0x00


//--------------------- .nv.info._Z26_blocked_fw_independent_phimiPi --------------------------
	.section	.nv.info._Z26_blocked_fw_independent_phimiPi,"",@"SHT_CUDA_INFO"
	.sectionflags	@""
	.align	4


	//----- nvinfo : EIATTR_CUDA_API_VERSION
	.align		4
        /*0000*/ 	.byte	0x04, 0x37
        /*0002*/ 	.short	(.L_19 - .L_18)
.L_18:
        /*0004*/ 	.word	0x00000082


	//----- nvinfo : EIATTR_KPARAM_INFO
	.align		4
.L_19:
        /*0008*/ 	.byte	0x04, 0x17
        /*000a*/ 	.short	(.L_21 - .L_20)
.L_20:
        /*000c*/ 	.word	0x00000000
        /*0010*/ 	.short	0x0003
        /*0012*/ 	.short	0x0018
        /*0014*/ 	.byte	0x00, 0xf5, 0x21, 0x00


	//----- nvinfo : EIATTR_KPARAM_INFO
	.align		4
.L_21:
        /*0018*/ 	.byte	0x04, 0x17
        /*001a*/ 	.short	(.L_23 - .L_22)
.L_22:
        /*001c*/ 	.word	0x00000000
        /*0020*/ 	.short	0x0002
        /*0022*/ 	.short	0x0010
        /*0024*/ 	.byte	0x00, 0xf0, 0x11, 0x00


	//----- nvinfo : EIATTR_KPARAM_INFO
	.align		4
.L_23:
        /*0028*/ 	.byte	0x04, 0x17
        /*002a*/ 	.short	(.L_25 - .L_24)
.L_24:
        /*002c*/ 	.word	0x00000000
        /*0030*/ 	.short	0x0001
        /*0032*/ 	.short	0x0008
        /*0034*/ 	.byte	0x00, 0xf0, 0x21, 0x00


	//----- nvinfo : EIATTR_KPARAM_INFO
	.align		4
.L_25:
        /*0038*/ 	.byte	0x04, 0x17
        /*003a*/ 	.short	(.L_27 - .L_26)
.L_26:
        /*003c*/ 	.word	0x00000000
        /*0040*/ 	.short	0x0000
        /*0042*/ 	.short	0x0000
        /*0044*/ 	.byte	0x00, 0xf0, 0x11, 0x00


	//----- nvinfo : EIATTR_SPARSE_MMA_MASK
	.align		4
.L_27:
        /*0048*/ 	.byte	0x03, 0x50
        /*004a*/ 	.short	0x0000


	//----- nvinfo : EIATTR_MAXREG_COUNT
	.align		4
        /*004c*/ 	.byte	0x03, 0x1b
        /*004e*/ 	.short	0x00ff


	//----- nvinfo : EIATTR_NUM_BARRIERS
	.align		4
        /*0050*/ 	.byte	0x02, 0x4c
        /*0052*/ 	.byte	0x01
	.zero		1


	//----- nvinfo : EIATTR_MERCURY_ISA_VERSION
	.align		4
        /*0054*/ 	.byte	0x03, 0x5f
        /*0056*/ 	.short	0x0101


	//----- nvinfo : EIATTR_VRC_CTA_INIT_COUNT
	.align		4
        /*0058*/ 	.byte	0x02, 0x4a
	.zero		1
	.zero		1


	//----- nvinfo : EIATTR_EXIT_INSTR_OFFSETS
	.align		4
        /*005c*/ 	.byte	0x04, 0x1c
        /*005e*/ 	.short	(.L_29 - .L_28)


	//   ....[0]....
.L_28:
        /*0060*/ 	.word	0x00000060


	//   ....[1]....
        /*0064*/ 	.word	0x00000380


	//   ....[2]....
        /*0068*/ 	.word	0x00000880


	//----- nvinfo : EIATTR_CBANK_PARAM_SIZE
	.align		4
.L_29:
        /*006c*/ 	.byte	0x03, 0x19
        /*006e*/ 	.short	0x0020


	//----- nvinfo : EIATTR_PARAM_CBANK
	.align		4
        /*0070*/ 	.byte	0x04, 0x0a
        /*0072*/ 	.short	(.L_31 - .L_30)
	.align		4
.L_30:
        /*0074*/ 	.word	index@(.nv.constant0._Z26_blocked_fw_independent_phimiPi)
        /*0078*/ 	.short	0x0380
        /*007a*/ 	.short	0x0020


	//----- nvinfo : EIATTR_SW_WAR
	.align		4
.L_31:
        /*007c*/ 	.byte	0x04, 0x36
        /*007e*/ 	.short	(.L_33 - .L_32)
.L_32:
        /*0080*/ 	.word	0x00000008
.L_33:


//--------------------- .nv.info._Z32_blocked_fw_partial_dependent_phimiPi --------------------------
	.section	.nv.info._Z32_blocked_fw_partial_dependent_phimiPi,"",@"SHT_CUDA_INFO"
	.sectionflags	@""
	.align	4


	//----- nvinfo : EIATTR_CUDA_API_VERSION
	.align		4
        /*0000*/ 	.byte	0x04, 0x37
        /*0002*/ 	.short	(.L_35 - .L_34)
.L_34:
        /*0004*/ 	.word	0x00000082


	//----- nvinfo : EIATTR_KPARAM_INFO
	.align		4
.L_35:
        /*0008*/ 	.byte	0x04, 0x17
        /*000a*/ 	.short	(.L_37 - .L_36)
.L_36:
        /*000c*/ 	.word	0x00000000
        /*0010*/ 	.short	0x0003
        /*0012*/ 	.short	0x0018
        /*0014*/ 	.byte	0x00, 0xf5, 0x21, 0x00


	//----- nvinfo : EIATTR_KPARAM_INFO
	.align		4
.L_37:
        /*0018*/ 	.byte	0x04, 0x17
        /*001a*/ 	.short	(.L_39 - .L_38)
.L_38:
        /*001c*/ 	.word	0x00000000
        /*0020*/ 	.short	0x0002
        /*0022*/ 	.short	0x0010
        /*0024*/ 	.byte	0x00, 0xf0, 0x11, 0x00


	//----- nvinfo : EIATTR_KPARAM_INFO
	.align		4
.L_39:
        /*0028*/ 	.byte	0x04, 0x17
        /*002a*/ 	.short	(.L_41 - .L_40)
.L_40:
        /*002c*/ 	.word	0x00000000
        /*0030*/ 	.short	0x0001
        /*0032*/ 	.short	0x0008
        /*0034*/ 	.byte	0x00, 0xf0, 0x21, 0x00


	//----- nvinfo : EIATTR_KPARAM_INFO
	.align		4
.L_41:
        /*0038*/ 	.byte	0x04, 0x17
        /*003a*/ 	.short	(.L_43 - .L_42)
.L_42:
        /*003c*/ 	.word	0x00000000
        /*0040*/ 	.short	0x0000
        /*0042*/ 	.short	0x0000
        /*0044*/ 	.byte	0x00, 0xf0, 0x11, 0x00


	//----- nvinfo : EIATTR_SPARSE_MMA_MASK
	.align		4
.L_43:
        /*0048*/ 	.byte	0x03, 0x50
        /*004a*/ 	.short	0x0000


	//----- nvinfo : EIATTR_MAXREG_COUNT
	.align		4
        /*004c*/ 	.byte	0x03, 0x1b
        /*004e*/ 	.short	0x00ff


	//----- nvinfo : EIATTR_NUM_BARRIERS
	.align		4
        /*0050*/ 	.byte	0x02, 0x4c
        /*0052*/ 	.byte	0x01
	.zero		1


	//----- nvinfo : EIATTR_MERCURY_ISA_VERSION
	.align		4
        /*0054*/ 	.byte	0x03, 0x5f
        /*0056*/ 	.short	0x0101


	//----- nvinfo : EIATTR_VRC_CTA_INIT_COUNT
	.align		4
        /*0058*/ 	.byte	0x02, 0x4a
	.zero		1
	.zero		1


	//----- nvinfo : EIATTR_EXIT_INSTR_OFFSETS
	.align		4
        /*005c*/ 	.byte	0x04, 0x1c
        /*005e*/ 	.short	(.L_45 - .L_44)


	//   ....[0]....
.L_44:
        /*0060*/ 	.word	0x00000040


	//   ....[1]....
        /*0064*/ 	.word	0x000002b0


	//   ....[2]....
        /*0068*/ 	.word	0x00001720


	//----- nvinfo : EIATTR_CBANK_PARAM_SIZE
	.align		4
.L_45:
        /*006c*/ 	.byte	0x03, 0x19
        /*006e*/ 	.short	0x0020


	//----- nvinfo : EIATTR_PARAM_CBANK
	.align		4
        /*0070*/ 	.byte	0x04, 0x0a
        /*0072*/ 	.short	(.L_47 - .L_46)
	.align		4
.L_46:
        /*0074*/ 	.word	index@(.nv.constant0._Z32_blocked_fw_partial_dependent_phimiPi)
        /*0078*/ 	.short	0x0380
        /*007a*/ 	.short	0x0020


	//----- nvinfo : EIATTR_SW_WAR
	.align		4
.L_47:
        /*007c*/ 	.byte	0x04, 0x36
        /*007e*/ 	.short	(.L_49 - .L_48)
.L_48:
        /*0080*/ 	.word	0x00000008
.L_49:


//--------------------- .nv.info._Z24_blocked_fw_dependent_phimiPi --------------------------
	.section	.nv.info._Z24_blocked_fw_dependent_phimiPi,"",@"SHT_CUDA_INFO"
	.sectionflags	@""
	.align	4


	//----- nvinfo : EIATTR_CUDA_API_VERSION
	.align		4
        /*0000*/ 	.byte	0x04, 0x37
        /*0002*/ 	.short	(.L_51 - .L_50)
.L_50:
        /*0004*/ 	.word	0x00000082


	//----- nvinfo : EIATTR_KPARAM_INFO
	.align		4
.L_51:
        /*0008*/ 	.byte	0x04, 0x17
        /*000a*/ 	.short	(.L_53 - .L_52)
.L_52:
        /*000c*/ 	.word	0x00000000
        /*0010*/ 	.short	0x0003
        /*0012*/ 	.short	0x0018
        /*0014*/ 	.byte	0x00, 0xf5, 0x21, 0x00


	//----- nvinfo : EIATTR_KPARAM_INFO
	.align		4
.L_53:
        /*0018*/ 	.byte	0x04, 0x17
        /*001a*/ 	.short	(.L_55 - .L_54)
.L_54:
        /*001c*/ 	.word	0x00000000
        /*0020*/ 	.short	0x0002
        /*0022*/ 	.short	0x0010
        /*0024*/ 	.byte	0x00, 0xf0, 0x11, 0x00


	//----- nvinfo : EIATTR_KPARAM_INFO
	.align		4
.L_55:
        /*0028*/ 	.byte	0x04, 0x17
        /*002a*/ 	.short	(.L_57 - .L_56)
.L_56:
        /*002c*/ 	.word	0x00000000
        /*0030*/ 	.short	0x0001
        /*0032*/ 	.short	0x0008
        /*0034*/ 	.byte	0x00, 0xf0, 0x21, 0x00


	//----- nvinfo : EIATTR_KPARAM_INFO
	.align		4
.L_57:
        /*0038*/ 	.byte	0x04, 0x17
        /*003a*/ 	.short	(.L_59 - .L_58)
.L_58:
        /*003c*/ 	.word	0x00000000
        /*0040*/ 	.short	0x0000
        /*0042*/ 	.short	0x0000
        /*0044*/ 	.byte	0x00, 0xf0, 0x11, 0x00


	//----- nvinfo : EIATTR_SPARSE_MMA_MASK
	.align		4
.L_59:
        /*0048*/ 	.byte	0x03, 0x50
        /*004a*/ 	.short	0x0000


	//----- nvinfo : EIATTR_MAXREG_COUNT
	.align		4
        /*004c*/ 	.byte	0x03, 0x1b
        /*004e*/ 	.short	0x00ff


	//----- nvinfo : EIATTR_NUM_BARRIERS
	.align		4
        /*0050*/ 	.byte	0x02, 0x4c
        /*0052*/ 	.byte	0x01
	.zero		1


	//----- nvinfo : EIATTR_MERCURY_ISA_VERSION
	.align		4
        /*0054*/ 	.byte	0x03, 0x5f
        /*0056*/ 	.short	0x0101


	//----- nvinfo : EIATTR_VRC_CTA_INIT_COUNT
	.align		4
        /*0058*/ 	.byte	0x02, 0x4a
	.zero		1
	.zero		1


	//----- nvinfo : EIATTR_EXIT_INSTR_OFFSETS
	.align		4
        /*005c*/ 	.byte	0x04, 0x1c
        /*005e*/ 	.short	(.L_61 - .L_60)


	//   ....[0]....
.L_60:
        /*0060*/ 	.word	0x00000190


	//   ....[1]....
        /*0064*/ 	.word	0x00000fd0


	//----- nvinfo : EIATTR_CBANK_PARAM_SIZE
	.align		4
.L_61:
        /*0068*/ 	.byte	0x03, 0x19
        /*006a*/ 	.short	0x0020


	//----- nvinfo : EIATTR_PARAM_CBANK
	.align		4
        /*006c*/ 	.byte	0x04, 0x0a
        /*006e*/ 	.short	(.L_63 - .L_62)
	.align		4
.L_62:
        /*0070*/ 	.word	index@(.nv.constant0._Z24_blocked_fw_dependent_phimiPi)
        /*0074*/ 	.short	0x0380
        /*0076*/ 	.short	0x0020


	//----- nvinfo : EIATTR_SW_WAR
	.align		4
.L_63:
        /*0078*/ 	.byte	0x04, 0x36
        /*007a*/ 	.short	(.L_65 - .L_64)
.L_64:
        /*007c*/ 	.word	0x00000008
.L_65:


//--------------------- .nv.callgraph             --------------------------
	.section	.nv.callgraph,"",@"SHT_CUDA_CALLGRAPH"
	.align	4
	.sectionentsize	8
	.align		4
        /*0000*/ 	.word	0x00000000
	.align		4
        /*0004*/ 	.word	0xffffffff
	.align		4
        /*0008*/ 	.word	0x00000000
	.align		4
        /*000c*/ 	.word	0xfffffffe
	.align		4
        /*0010*/ 	.word	0x00000000
	.align		4
        /*0014*/ 	.word	0xfffffffd
	.align		4
        /*0018*/ 	.word	0x00000000
	.align		4
        /*001c*/ 	.word	0xfffffffc


//--------------------- .text._Z26_blocked_fw_independent_phimiPi --------------------------
	.section	.text._Z26_blocked_fw_independent_phimiPi,"ax",@progbits
	.align	128
.text._Z26_blocked_fw_independent_phimiPi:
        .type           _Z26_blocked_fw_independent_phimiPi,@function
        .size           _Z26_blocked_fw_independent_phimiPi,(.L_x_5 - _Z26_blocked_fw_independent_phimiPi)
        .other          _Z26_blocked_fw_independent_phimiPi,@"STO_CUDA_ENTRY STV_DEFAULT"
_Z26_blocked_fw_independent_phimiPi:
[----:B------:R-:W-:Y:S08]  /*0000*/  LDC R1, c[0x0][0x37c] ;  /* 0x0000df00ff017b82 */ /* 0x000ff00000000800 */
[----:B------:R-:W0:Y:S08]  /*0010*/  S2UR UR5, SR_CTAID.Y ;  /* 0x00000000000579c3 */ /* 0x000e300000002600 */
[----:B------:R-:W0:Y:S08]  /*0020*/  LDC R4, c[0x0][0x380] ;  /* 0x0000e000ff047b82 */ /* 0x000e300000000800 */
[----:B------:R-:W1:Y:S01]  /*0030*/  S2UR UR4, SR_CTAID.X ;  /* 0x00000000000479c3 */ /* 0x000e620000002500 */
[----:B0-----:R-:W-:-:S04]  /*0040*/  ISETP.NE.AND P0, PT, R4, UR5, PT ;  /* 0x0000000504007c0c */ /* 0x001fc8000bf05270 */
[----:B-1----:R-:W-:-:S13]  /*0050*/  ISETP.EQ.OR P0, PT, R4, UR4, !P0 ;  /* 0x0000000404007c0c */ /* 0x002fda000c702670 */
[----:B------:R-:W-:Y:S05]  /*0060*/  @P0 EXIT ;  /* 0x000000000000094d */ /* 0x000fea0003800000 */
[----:B------:R-:W0:Y:S01]  /*0070*/  S2R R3, SR_TID.X ;  /* 0x0000000000037919 */ /* 0x000e220000002100 */
[----:B------:R-:W1:Y:S01]  /*0080*/  LDC R5, c[0x0][0x364] ;  /* 0x0000d900ff057b82 */ /* 0x000e620000000800 */
[----:B------:R-:W2:Y:S01]  /*0090*/  LDCU UR6, c[0x0][0x390] ;  /* 0x00007200ff0677ac */ /* 0x000ea20008000800 */
[----:B------:R-:W3:Y:S06]  /*00a0*/  S2R R2, SR_TID.Y ;  /* 0x0000000000027919 */ /* 0x000eec0000002200 */
[----:B------:R-:W0:Y:S02]  /*00b0*/  LDC R0, c[0x0][0x360] ;  /* 0x0000d800ff007b82 */ /* 0x000e240000000800 */
[----:B0-----:R-:W-:-:S02]  /*00c0*/  IMAD R0, R0, UR4, R3 ;  /* 0x0000000400007c24 */ /* 0x001fc4000f8e0203 */
[C-C-:B---3--:R-:W-:Y:S02]  /*00d0*/  IMAD R11, R4.reuse, 0x20, R2.reuse ;  /* 0x00000020040b7824 */ /* 0x148fe400078e0202 */
[----:B-1----:R-:W-:Y:S01]  /*00e0*/  IMAD R5, R5, UR5, R2 ;  /* 0x0000000505057c24 */ /* 0x002fe2000f8e0202 */
[----:B------:R-:W0:Y:S01]  /*00f0*/  LDCU.64 UR4, c[0x0][0x358] ;  /* 0x00006b00ff0477ac */ /* 0x000e220008000a00 */
[----:B------:R-:W-:Y:S01]  /*0100*/  IMAD R4, R4, 0x20, R3 ;  /* 0x0000002004047824 */ /* 0x000fe200078e0203 */
[----:B------:R-:W-:-:S04]  /*0110*/  VIMNMX R6, PT, PT, R0, R11, !PT ;  /* 0x0000000b00067248 */ /* 0x000fc80007fe0100 */
[----:B------:R-:W-:Y:S02]  /*0120*/  VIMNMX R7, PT, PT, R5, R4, !PT ;  /* 0x0000000405077248 */ /* 0x000fe40007fe0100 */
[----:B--2---:R-:W-:Y:S02]  /*0130*/  ISETP.GE.AND P0, PT, R6, UR6, PT ;  /* 0x0000000606007c0c */ /* 0x004fe4000bf06270 */
[----:B------:R-:W-:-:S11]  /*0140*/  ISETP.GE.AND P1, PT, R7, UR6, PT ;  /* 0x0000000607007c0c */ /* 0x000fd6000bf26270 */
[----:B------:R-:W1:Y:S08]  /*0150*/  @!P0 LDC R10, c[0x0][0x388] ;  /* 0x0000e200ff0a8b82 */ /* 0x000e700000000800 */
[----:B------:R-:W2:Y:S08]  /*0160*/  @!P1 LDC R13, c[0x0][0x388] ;  /* 0x0000e200ff0d9b82 */ /* 0x000eb00000000800 */
[----:B------:R-:W3:Y:S08]  /*0170*/  @!P0 LDC.64 R6, c[0x0][0x398] ;  /* 0x0000e600ff068b82 */ /* 0x000ef00000000a00 */
[----:B------:R-:W4:Y:S01]  /*0180*/  @!P1 LDC.64 R8, c[0x0][0x398] ;  /* 0x0000e600ff089b82 */ /* 0x000f220000000a00 */
[----:B-1----:R-:W-:-:S02]  /*0190*/  @!P0 IMAD R11, R11, R10, R0 ;  /* 0x0000000a0b0b8224 */ /* 0x002fc400078e0200 */
[----:B--2---:R-:W-:Y:S02]  /*01a0*/  @!P1 IMAD R13, R5, R13, R4 ;  /* 0x0000000d050d9224 */ /* 0x004fe400078e0204 */
[----:B---3--:R-:W-:-:S06]  /*01b0*/  @!P0 IMAD.WIDE R6, R11, 0x4, R6 ;  /* 0x000000040b068825 */ /* 0x008fcc00078e0206 */
[----:B0-----:R0:W2:Y:S01]  /*01c0*/  @!P0 LDG.E R6, desc[UR4][R6.64] ;  /* 0x0000000406068981 */ /* 0x0010a2000c1e1900 */
[----:B----4-:R-:W-:-:S06]  /*01d0*/  @!P1 IMAD.WIDE R8, R13, 0x4, R8 ;  /* 0x000000040d089825 */ /* 0x010fcc00078e0208 */
[----:B------:R1:W3:Y:S01]  /*01e0*/  @!P1 LDG.E R8, desc[UR4][R8.64] ;  /* 0x0000000408089981 */ /* 0x0002e2000c1e1900 */
[----:B------:R-:W4:Y:S01]  /*01f0*/  S2UR UR8, SR_CgaCtaId ;  /* 0x00000000000879c3 */ /* 0x000f220000008800 */
[----:B------:R-:W-:Y:S02]  /*0200*/  UMOV UR7, 0x400 ;  /* 0x0000040000077882 */ /* 0x000fe40000000000 */
[----:B------:R-:W-:Y:S01]  /*0210*/  @!P0 IMAD.U32 R4, RZ, RZ, UR7 ;  /* 0x00000007ff048e24 */ /* 0x000fe2000f8e00ff */
[----:B------:R-:W-:Y:S01]  /*0220*/  VIMNMX R13, PT, PT, R5, R0, !PT ;  /* 0x00000000050d7248 */ /* 0x000fe20007fe0100 */
[----:B----4-:R-:W-:-:S05]  /*0230*/  @!P0 IMAD.U32 R15, RZ, RZ, UR8 ;  /* 0x00000008ff0f8e24 */ /* 0x010fca000f8e00ff */
[----:B------:R-:W-:Y:S01]  /*0240*/  @!P0 LEA R11, R15, R4, 0x18 ;  /* 0x000000040f0b8211 */ /* 0x000fe200078ec0ff */
[----:B------:R-:W-:Y:S02]  /*0250*/  @P0 IMAD.U32 R4, RZ, RZ, UR7 ;  /* 0x00000007ff040e24 */ /* 0x000fe4000f8e00ff */
[----:B------:R-:W-:Y:S02]  /*0260*/  @P0 IMAD.U32 R15, RZ, RZ, UR8 ;  /* 0x00000008ff0f0e24 */ /* 0x000fe4000f8e00ff */
[----:B------:R-:W-:Y:S02]  /*0270*/  VIADD R12, R4, 0x1000 ;  /* 0x00001000040c7836 */ /* 0x000fe40000000000 */
[----:B------:R-:W-:Y:S01]  /*0280*/  @!P0 IMAD R10, R2, 0x80, R11 ;  /* 0x00000080020a8824 */ /* 0x000fe200078e020b */
[C---:B------:R-:W-:Y:S02]  /*0290*/  @P0 LEA R11, R15.reuse, R4, 0x18 ;  /* 0x000000040f0b0211 */ /* 0x040fe400078ec0ff */
[----:B0-----:R-:W-:-:S03]  /*02a0*/  LEA R7, R15, R12, 0x18 ;  /* 0x0000000c0f077211 */ /* 0x001fc600078ec0ff */
[C---:B------:R-:W-:Y:S02]  /*02b0*/  @P0 IMAD R12, R2.reuse, 0x80, R11 ;  /* 0x00000080020c0824 */ /* 0x040fe400078e020b */
[----:B------:R-:W-:Y:S01]  /*02c0*/  IMAD R2, R2, 0x80, R7 ;  /* 0x0000008002027824 */ /* 0x000fe200078e0207 */
[----:B------:R-:W-:Y:S01]  /*02d0*/  ISETP.GT.AND P2, PT, R13, UR6, PT ;  /* 0x000000060d007c0c */ /* 0x000fe2000bf44270 */
[C---:B------:R-:W-:Y:S02]  /*02e0*/  @!P0 IMAD R7, R3.reuse, 0x4, R10 ;  /* 0x0000000403078824 */ /* 0x040fe400078e020a */
[----:B------:R-:W-:Y:S02]  /*02f0*/  @P0 IMAD.MOV.U32 R4, RZ, RZ, 0x3fffffff ;  /* 0x3fffffffff040424 */ /* 0x000fe400078e00ff */
[C---:B------:R-:W-:Y:S02]  /*0300*/  @P0 IMAD R13, R3.reuse, 0x4, R12 ;  /* 0x00000004030d0824 */ /* 0x040fe400078e020c */
[----:B-1----:R-:W-:-:S02]  /*0310*/  IMAD R9, R3, 0x4, R2 ;  /* 0x0000000403097824 */ /* 0x002fc400078e0202 */
[----:B------:R-:W-:Y:S01]  /*0320*/  @P1 IMAD.MOV.U32 R10, RZ, RZ, 0x3fffffff ;  /* 0x3fffffffff0a1424 */ /* 0x000fe200078e00ff */
[----:B--2---:R0:W-:Y:S04]  /*0330*/  @!P0 STS [R7], R6 ;  /* 0x0000000607008388 */ /* 0x0041e80000000800 */
[----:B------:R0:W-:Y:S04]  /*0340*/  @P0 STS [R13], R4 ;  /* 0x000000040d000388 */ /* 0x0001e80000000800 */
[----:B---3--:R0:W-:Y:S04]  /*0350*/  @!P1 STS [R9], R8 ;  /* 0x0000000809009388 */ /* 0x0081e80000000800 */
[----:B------:R0:W-:Y:S01]  /*0360*/  @P1 STS [R9], R10 ;  /* 0x0000000a09001388 */ /* 0x0001e20000000800 */
[----:B------:R-:W-:Y:S06]  /*0370*/  BAR.SYNC.DEFER_BLOCKING 0x0 ;  /* 0x0000000000007b1d */ /* 0x000fec0000010000 */
[----:B------:R-:W-:Y:S05]  /*0380*/  @P2 EXIT ;  /* 0x000000000000294d */ /* 0x000fea0003800000 */
[----:B------:R-:W1:Y:S01]  /*0390*/  LDC.64 R28, c[0x0][0x398] ;  /* 0x0000e600ff1c7b82 */ /* 0x000e620000000a00 */
[----:B------:R-:W2:Y:S01]  /*03a0*/  LDCU UR6, c[0x0][0x388] ;  /* 0x00007100ff0677ac */ /* 0x000ea20008000800 */
[----:B0-----:R-:W-:Y:S01]  /*03b0*/  LDS.128 R12, [R2+0x10] ;  /* 0x00001000020c7984 */ /* 0x001fe20000000c00 */
[----:B--2---:R-:W-:-:S04]  /*03c0*/  IMAD R5, R5, UR6, R0 ;  /* 0x0000000605057c24 */ /* 0x004fc8000f8e0200 */
[----:B-1----:R-:W-:Y:S02]  /*03d0*/  IMAD.WIDE R28, R5, 0x4, R28 ;  /* 0x00000004051c7825 */ /* 0x002fe400078e021c */
[----:B------:R-:W-:Y:S04]  /*03e0*/  LDS.128 R4, [R2] ;  /* 0x0000000002047984 */ /* 0x000fe80000000c00 */
[----:B------:R-:W2:Y:S01]  /*03f0*/  LDG.E R9, desc[UR4][R28.64] ;  /* 0x000000041c097981 */ /* 0x000ea2000c1e1900 */
[----:B------:R-:W-:-:S05]  /*0400*/  IMAD R0, R3, 0x4, R11 ;  /* 0x0000000403007824 */ /* 0x000fca00078e020b */
[----:B------:R-:W2:Y:S04]  /*0410*/  LDS R3, [R0] ;  /* 0x0000000000037984 */ /* 0x000ea80000000800 */
[----:B------:R-:W0:Y:S04]  /*0420*/  LDS R19, [R0+0x80] ;  /* 0x0000800000137984 */ /* 0x000e280000000800 */
[----:B------:R-:W1:Y:S04]  /*0430*/  LDS R17, [R0+0x100] ;  /* 0x0001000000117984 */ /* 0x000e680000000800 */
[----:B------:R-:W3:Y:S04]  /*0440*/  LDS R16, [R0+0x180] ;  /* 0x0001800000107984 */ /* 0x000ee80000000800 */
[----:B------:R-:W4:Y:S04]  /*0450*/  LDS R27, [R0+0x200] ;  /* 0x00020000001b7984 */ /* 0x000f280000000800 */
[----:B------:R-:W5:Y:S04]  /*0460*/  LDS R22, [R0+0x280] ;  /* 0x0002800000167984 */ /* 0x000f680000000800 */
[----:B------:R-:W5:Y:S04]  /*0470*/  LDS R25, [R0+0x300] ;  /* 0x0003000000197984 */ /* 0x000f680000000800 */
[----:B------:R-:W5:Y:S04]  /*0480*/  LDS R24, [R0+0x380] ;  /* 0x0003800000187984 */ /* 0x000f680000000800 */
[----:B------:R-:W-:Y:S04]  /*0490*/  LDS R21, [R0+0x500] ;  /* 0x0005000000157984 */ /* 0x000fe80000000800 */
[----:B------:R-:W-:Y:S04]  /*04a0*/  LDS R20, [R0+0x580] ;  /* 0x0005800000147984 */ /* 0x000fe80000000800 */
[----:B------:R-:W-:Y:S04]  /*04b0*/  LDS R23, [R0+0x600] ;  /* 0x0006000000177984 */ /* 0x000fe80000000800 */
[----:B------:R-:W-:Y:S01]  /*04c0*/  LDS R26, [R0+0x980] ;  /* 0x00098000001a7984 */ /* 0x000fe20000000800 */
[----:B--2---:R-:W-:-:S03]  /*04d0*/  VIADDMNMX R18, R3, R4, R9, PT ;  /* 0x0000000403127246 */ /* 0x004fc60003800109 */
[----:B------:R-:W-:Y:S01]  /*04e0*/  LDS.128 R8, [R2+0x20] ;  /* 0x0000200002087984 */ /* 0x000fe20000000c00 */
[----:B0-----:R-:W-:-:S03]  /*04f0*/  VIADDMNMX R5, R19, R5, R18, PT ;  /* 0x0000000513057246 */ /* 0x001fc60003800112 */
[----:B------:R-:W0:Y:S01]  /*0500*/  LDS R3, [R0+0x400] ;  /* 0x0004000000037984 */ /* 0x000e220000000800 */
[----:B-1----:R-:W-:-:S03]  /*0510*/  VIADDMNMX R5, R17, R6, R5, PT ;  /* 0x0000000611057246 */ /* 0x002fc60003800105 */
[----:B------:R-:W1:Y:S01]  /*0520*/  LDS R4, [R0+0x480] ;  /* 0x0004800000047984 */ /* 0x000e620000000800 */
[----:B---3--:R-:W-:-:S03]  /*0530*/  VIADDMNMX R5, R16, R7, R5, PT ;  /* 0x0000000710057246 */ /* 0x008fc60003800105 */
[----:B------:R-:W2:Y:S01]  /*0540*/  LDS.128 R16, [R2+0x30] ;  /* 0x0000300002107984 */ /* 0x000ea20000000c00 */
[----:B----4-:R-:W-:-:S03]  /*0550*/  VIADDMNMX R5, R27, R12, R5, PT ;  /* 0x0000000c1b057246 */ /* 0x010fc60003800105 */
[----:B------:R-:W3:Y:S01]  /*0560*/  LDS R6, [R0+0x680] ;  /* 0x0006800000067984 */ /* 0x000ee20000000800 */
[----:B-----5:R-:W-:-:S03]  /*0570*/  VIADDMNMX R13, R22, R13, R5, PT ;  /* 0x0000000d160d7246 */ /* 0x020fc60003800105 */
[----:B------:R-:W4:Y:S01]  /*0580*/  LDS R5, [R0+0x700] ;  /* 0x0007000000057984 */ /* 0x000f220000000800 */
[----:B------:R-:W-:-:S03]  /*0590*/  VIADDMNMX R13, R25, R14, R13, PT ;  /* 0x0000000e190d7246 */ /* 0x000fc6000380010d */
[----:B------:R-:W5:Y:S01]  /*05a0*/  LDS R22, [R0+0x780] ;  /* 0x0007800000167984 */ /* 0x000f620000000800 */
[----:B------:R-:W-:-:S03]  /*05b0*/  VIADDMNMX R24, R24, R15, R13, PT ;  /* 0x0000000f18187246 */ /* 0x000fc6000380010d */
[----:B------:R-:W-:Y:S04]  /*05c0*/  LDS R7, [R0+0x800] ;  /* 0x0008000000077984 */ /* 0x000fe80000000800 */
[----:B------:R-:W5:Y:S01]  /*05d0*/  LDS.128 R12, [R2+0x40] ;  /* 0x00004000020c7984 */ /* 0x000f620000000c00 */
[----:B0-----:R-:W-:-:S03]  /*05e0*/  VIADDMNMX R3, R3, R8, R24, PT ;  /* 0x0000000803037246 */ /* 0x001fc60003800118 */
[----:B------:R-:W0:Y:S01]  /*05f0*/  LDS R24, [R0+0x880] ;  /* 0x0008800000187984 */ /* 0x000e220000000800 */
[----:B-1----:R-:W-:-:S03]  /*0600*/  VIADDMNMX R4, R4, R9, R3, PT ;  /* 0x0000000904047246 */ /* 0x002fc60003800103 */
[----:B------:R-:W1:Y:S01]  /*0610*/  LDS R3, [R0+0x900] ;  /* 0x0009000000037984 */ /* 0x000e620000000800 */
[----:B------:R-:W-:-:S03]  /*0620*/  VIADDMNMX R4, R21, R10, R4, PT ;  /* 0x0000000a15047246 */ /* 0x000fc60003800104 */
[----:B------:R-:W-:Y:S01]  /*0630*/  LDS R21, [R0+0xa00] ;  /* 0x000a000000157984 */ /* 0x000fe20000000800 */
[----:B------:R-:W-:-:S03]  /*0640*/  VIADDMNMX R4, R20, R11, R4, PT ;  /* 0x0000000b14047246 */ /* 0x000fc60003800104 */
[----:B------:R-:W1:Y:S01]  /*0650*/  LDS.128 R8, [R2+0x50] ;  /* 0x0000500002087984 */ /* 0x000e620000000c00 */
[----:B--2---:R-:W-:-:S03]  /*0660*/  VIADDMNMX R4, R23, R16, R4, PT ;  /* 0x0000001017047246 */ /* 0x004fc60003800104 */
[----:B------:R-:W2:Y:S01]  /*0670*/  LDS R16, [R0+0xa80] ;  /* 0x000a800000107984 */ /* 0x000ea20000000800 */
[----:B---3--:R-:W-:-:S03]  /*0680*/  VIADDMNMX R4, R6, R17, R4, PT ;  /* 0x0000001106047246 */ /* 0x008fc60003800104 */
[----:B------:R-:W3:Y:S01]  /*0690*/  LDS R17, [R0+0xb00] ;  /* 0x000b000000117984 */ /* 0x000ee20000000800 */
[----:B----4-:R-:W-:-:S03]  /*06a0*/  VIADDMNMX R4, R5, R18, R4, PT ;  /* 0x0000001205047246 */ /* 0x010fc60003800104 */
[----:B------:R-:W4:Y:S01]  /*06b0*/  LDS R18, [R0+0xb80] ;  /* 0x000b800000127984 */ /* 0x000f220000000800 */
[----:B-----5:R-:W-:-:S03]  /*06c0*/  VIADDMNMX R4, R22, R19, R4, PT ;  /* 0x0000001316047246 */ /* 0x020fc60003800104 */
[----:B------:R-:W-:Y:S01]  /*06d0*/  LDS R19, [R0+0xc00] ;  /* 0x000c000000137984 */ /* 0x000fe20000000800 */
[----:B------:R-:W-:-:S03]  /*06e0*/  VIADDMNMX R12, R7, R12, R4, PT ;  /* 0x0000000c070c7246 */ /* 0x000fc60003800104 */
[----:B------:R-:W5:Y:S04]  /*06f0*/  LDS.128 R4, [R2+0x60] ;  /* 0x0000600002047984 */ /* 0x000f680000000c00 */
[----:B------:R-:W5:Y:S01]  /*0700*/  LDS R20, [R0+0xc80] ;  /* 0x000c800000147984 */ /* 0x000f620000000800 */
[----:B0-----:R-:W-:-:S03]  /*0710*/  VIADDMNMX R12, R24, R13, R12, PT ;  /* 0x0000000d180c7246 */ /* 0x001fc6000380010c */
[----:B------:R-:W0:Y:S01]  /*0720*/  LDS R23, [R0+0xd00] ;  /* 0x000d000000177984 */ /* 0x000e220000000800 */
[----:B-1----:R-:W-:-:S03]  /*0730*/  VIADDMNMX R3, R3, R14, R12, PT ;  /* 0x0000000e03037246 */ /* 0x002fc6000380010c */
[----:B------:R-:W1:Y:S01]  /*0740*/  LDS R22, [R0+0xd80] ;  /* 0x000d800000167984 */ /* 0x000e620000000800 */
[----:B------:R-:W-:-:S03]  /*0750*/  VIADDMNMX R26, R26, R15, R3, PT ;  /* 0x0000000f1a1a7246 */ /* 0x000fc60003800103 */
[----:B------:R-:W-:Y:S01]  /*0760*/  LDS R24, [R0+0xe80] ;  /* 0x000e800000187984 */ /* 0x000fe20000000800 */
[----:B------:R-:W-:-:S03]  /*0770*/  VIADDMNMX R8, R21, R8, R26, PT ;  /* 0x0000000815087246 */ /* 0x000fc6000380011a */
[----:B------:R-:W-:Y:S01]  /*0780*/  LDS.128 R12, [R2+0x70] ;  /* 0x00007000020c7984 */ /* 0x000fe20000000c00 */
[----:B--2---:R-:W-:-:S03]  /*0790*/  VIADDMNMX R9, R16, R9, R8, PT ;  /* 0x0000000910097246 */ /* 0x004fc60003800108 */
[----:B------:R-:W2:Y:S01]  /*07a0*/  LDS R3, [R0+0xe00] ;  /* 0x000e000000037984 */ /* 0x000ea20000000800 */
[----:B---3--:R-:W-:-:S03]  /*07b0*/  VIADDMNMX R9, R17, R10, R9, PT ;  /* 0x0000000a11097246 */ /* 0x008fc60003800109 */
[----:B------:R-:W3:Y:S01]  /*07c0*/  LDS R21, [R0+0xf00] ;  /* 0x000f000000157984 */ /* 0x000ee20000000800 */
[----:B----4-:R-:W-:-:S03]  /*07d0*/  VIADDMNMX R9, R18, R11, R9, PT ;  /* 0x0000000b12097246 */ /* 0x010fc60003800109 */
[----:B------:R-:W4:Y:S01]  /*07e0*/  LDS R8, [R0+0xf80] ;  /* 0x000f800000087984 */ /* 0x000f220000000800 */
[----:B-----5:R-:W-:-:S04]  /*07f0*/  VIADDMNMX R4, R19, R4, R9, PT ;  /* 0x0000000413047246 */ /* 0x020fc80003800109 */
[----:B------:R-:W-:-:S04]  /*0800*/  VIADDMNMX R4, R20, R5, R4, PT ;  /* 0x0000000514047246 */ /* 0x000fc80003800104 */
[----:B0-----:R-:W-:-:S04]  /*0810*/  VIADDMNMX R4, R23, R6, R4, PT ;  /* 0x0000000617047246 */ /* 0x001fc80003800104 */
[----:B-1----:R-:W-:-:S04]  /*0820*/  VIADDMNMX R4, R22, R7, R4, PT ;  /* 0x0000000716047246 */ /* 0x002fc80003800104 */
[----:B--2---:R-:W-:-:S04]  /*0830*/  VIADDMNMX R3, R3, R12, R4, PT ;  /* 0x0000000c03037246 */ /* 0x004fc80003800104 */
[----:B------:R-:W-:-:S04]  /*0840*/  VIADDMNMX R3, R24, R13, R3, PT ;  /* 0x0000000d18037246 */ /* 0x000fc80003800103 */
[----:B---3--:R-:W-:-:S04]  /*0850*/  VIADDMNMX R3, R21, R14, R3, PT ;  /* 0x0000000e15037246 */ /* 0x008fc80003800103 */
[----:B----4-:R-:W-:-:S05]  /*0860*/  VIADDMNMX R3, R8, R15, R3, PT ;  /* 0x0000000f08037246 */ /* 0x010fca0003800103 */
[----:B------:R-:W-:Y:S01]  /*0870*/  STG.E desc[UR4][R28.64], R3 ;  /* 0x000000031c007986 */ /* 0x000fe2000c101904 */
[----:B------:R-:W-:Y:S05]  /*0880*/  EXIT ;  /* 0x000000000000794d */ /* 0x000fea0003800000 */
.L_x_0:
[----:B------:R-:W-:-:S00]  /*0890*/  BRA `(.L_x_0) ;  /* 0xfffffffc00fc7947 */ /* 0x000fc0000383ffff */
[----:B------:R-:W-:-:S00]  /*08a0*/  NOP ;  /* 0x0000000000007918 */ /* 0x000fc00000000000 */
        /* <DEDUP_REMOVED lines=13> */
.L_x_5:


//--------------------- .text._Z32_blocked_fw_partial_dependent_phimiPi --------------------------
	.section	.text._Z32_blocked_fw_partial_dependent_phimiPi,"ax",@progbits
	.align	128
.text._Z32_blocked_fw_partial_dependent_phimiPi:
        .type           _Z32_blocked_fw_partial_dependent_phimiPi,@function
        .size           _Z32_blocked_fw_partial_dependent_phimiPi,(.L_x_6 - _Z32_blocked_fw_partial_dependent_phimiPi)
        .other          _Z32_blocked_fw_partial_dependent_phimiPi,@"STO_CUDA_ENTRY STV_DEFAULT"
_Z32_blocked_fw_partial_dependent_phimiPi:
[----:B------:R-:W-:Y:S01]  /*0000*/  LDC R1, c[0x0][0x37c] ;  /* 0x0000df00ff017b82 */ /* 0x000fe20000000800 */
[----:B------:R-:W0:Y:S07]  /*0010*/  S2R R4, SR_CTAID.X ;  /* 0x0000000000047919 */ /* 0x000e2e0000002500 */
[----:B------:R-:W0:Y:S02]  /*0020*/  LDC R2, c[0x0][0x380] ;  /* 0x0000e000ff027b82 */ /* 0x000e240000000800 */
[----:B0-----:R-:W-:-:S13]  /*0030*/  ISETP.NE.AND P0, PT, R4, R2, PT ;  /* 0x000000020400720c */ /* 0x001fda0003f05270 */
[----:B------:R-:W-:Y:S05]  /*0040*/  @!P0 EXIT ;  /* 0x000000000000894d */ /* 0x000fea0003800000 */
[----:B------:R-:W0:Y:S01]  /*0050*/  S2R R9, SR_TID.Y ;  /* 0x0000000000097919 */ /* 0x000e220000002200 */
[----:B------:R-:W1:Y:S01]  /*0060*/  S2UR UR7, SR_CTAID.Y ;  /* 0x00000000000779c3 */ /* 0x000e620000002600 */
[----:B------:R-:W2:Y:S01]  /*0070*/  LDCU UR10, c[0x0][0x390] ;  /* 0x00007200ff0a77ac */ /* 0x000ea20008000800 */
[----:B------:R-:W-:Y:S01]  /*0080*/  IMAD.MOV.U32 R11, RZ, RZ, 0x3fffffff ;  /* 0x3fffffffff0b7424 */ /* 0x000fe200078e00ff */
[----:B------:R-:W3:Y:S01]  /*0090*/  S2R R13, SR_TID.X ;  /* 0x00000000000d7919 */ /* 0x000ee20000002100 */
[----:B------:R-:W4:Y:S01]  /*00a0*/  LDCU UR4, c[0x0][0x388] ;  /* 0x00007100ff0477ac */ /* 0x000f220008000800 */
[----:B------:R-:W5:Y:S01]  /*00b0*/  LDCU.64 UR8, c[0x0][0x358] ;  /* 0x00006b00ff0877ac */ /* 0x000f620008000a00 */
[----:B-1----:R-:W-:Y:S01]  /*00c0*/  ISETP.NE.AND P1, PT, RZ, UR7, PT ;  /* 0x00000007ff007c0c */ /* 0x002fe2000bf25270 */
[C---:B0-----:R-:W-:Y:S02]  /*00d0*/  IMAD R0, R2.reuse, 0x20, R9 ;  /* 0x0000002002007824 */ /* 0x041fe400078e0209 */
[----:B---3--:R-:W-:-:S05]  /*00e0*/  IMAD R5, R2, 0x20, R13 ;  /* 0x0000002002057824 */ /* 0x008fca00078e020d */
[----:B------:R-:W-:-:S04]  /*00f0*/  VIMNMX R2, PT, PT, R0, R5, !PT ;  /* 0x0000000500027248 */ /* 0x000fc80007fe0100 */
[----:B--2---:R-:W-:Y:S02]  /*0100*/  ISETP.GE.AND P0, PT, R2, UR10, PT ;  /* 0x0000000a02007c0c */ /* 0x004fe4000bf06270 */
[----:B------:R-:W0:Y:S11]  /*0110*/  LDC.64 R2, c[0x0][0x398] ;  /* 0x0000e600ff027b82 */ /* 0x000e360000000a00 */
[----:B----4-:R-:W-:-:S02]  /*0120*/  @!P0 IMAD R7, R0, UR4, R5 ;  /* 0x0000000400078c24 */ /* 0x010fc4000f8e0205 */
[C---:B------:R-:W-:Y:S02]  /*0130*/  @P1 IMAD R0, R4.reuse, 0x20, R9 ;  /* 0x0000002004001824 */ /* 0x040fe400078e0209 */
[----:B------:R-:W-:-:S05]  /*0140*/  @!P1 IMAD R5, R4, 0x20, R13 ;  /* 0x0000002004059824 */ /* 0x000fca00078e020d */
[C---:B------:R-:W-:Y:S01]  /*0150*/  VIMNMX R10, PT, PT, R0.reuse, R5, !PT ;  /* 0x00000005000a7248 */ /* 0x040fe20007fe0100 */
[----:B------:R-:W-:-:S03]  /*0160*/  IMAD R5, R0, UR4, R5 ;  /* 0x0000000400057c24 */ /* 0x000fc6000f8e0205 */
[----:B------:R-:W-:Y:S01]  /*0170*/  ISETP.GE.AND P1, PT, R10, UR10, PT ;  /* 0x0000000a0a007c0c */ /* 0x000fe2000bf26270 */
[----:B0-----:R-:W-:-:S04]  /*0180*/  @!P0 IMAD.WIDE R6, R7, 0x4, R2 ;  /* 0x0000000407068825 */ /* 0x001fc800078e0202 */
[----:B------:R-:W-:Y:S02]  /*0190*/  IMAD.WIDE R2, R5, 0x4, R2 ;  /* 0x0000000405027825 */ /* 0x000fe400078e0202 */
[----:B-----5:R-:W2:Y:S06]  /*01a0*/  @!P0 LDG.E R6, desc[UR8][R6.64] ;  /* 0x0000000806068981 */ /* 0x020eac000c1e1900 */
[----:B------:R-:W3:Y:S01]  /*01b0*/  @!P1 LDG.E R11, desc[UR8][R2.64] ;  /* 0x00000008020b9981 */ /* 0x000ee2000c1e1900 */
[----:B------:R-:W0:Y:S01]  /*01c0*/  S2UR UR6, SR_CgaCtaId ;  /* 0x00000000000679c3 */ /* 0x000e220000008800 */
[----:B------:R-:W-:Y:S01]  /*01d0*/  UMOV UR4, 0x400 ;  /* 0x0000040000047882 */ /* 0x000fe20000000000 */
[----:B------:R-:W-:Y:S01]  /*01e0*/  @P0 IMAD.MOV.U32 R8, RZ, RZ, 0x3fffffff ;  /* 0x3fffffffff080424 */ /* 0x000fe200078e00ff */
[----:B------:R-:W-:Y:S01]  /*01f0*/  UIADD3 UR5, UPT, UPT, UR4, 0x1000, URZ ;  /* 0x0000100004057890 */ /* 0x000fe2000fffe0ff */
[----:B------:R-:W-:Y:S01]  /*0200*/  ISETP.GT.AND P1, PT, R10, UR10, PT ;  /* 0x0000000a0a007c0c */ /* 0x000fe2000bf24270 */
[----:B0-----:R-:W-:-:S02]  /*0210*/  ULEA UR4, UR6, UR4, 0x18 ;  /* 0x0000000406047291 */ /* 0x001fc4000f8ec0ff */
[----:B------:R-:W-:-:S04]  /*0220*/  ULEA UR5, UR6, UR5, 0x18 ;  /* 0x0000000506057291 */ /* 0x000fc8000f8ec0ff */
[C---:B------:R-:W-:Y:S02]  /*0230*/  LEA R4, R9.reuse, UR4, 0x7 ;  /* 0x0000000409047c11 */ /* 0x040fe4000f8e38ff */
[----:B------:R-:W-:-:S03]  /*0240*/  LEA R5, R9, UR5, 0x7 ;  /* 0x0000000509057c11 */ /* 0x000fc6000f8e38ff */
[C---:B------:R-:W-:Y:S02]  /*0250*/  IMAD R9, R13.reuse, 0x4, R4 ;  /* 0x000000040d097824 */ /* 0x040fe400078e0204 */
[----:B------:R-:W-:-:S03]  /*0260*/  IMAD R0, R13, 0x4, R5 ;  /* 0x000000040d007824 */ /* 0x000fc600078e0205 */
[----:B--2---:R0:W-:Y:S04]  /*0270*/  @!P0 STS [R9], R6 ;  /* 0x0000000609008388 */ /* 0x0041e80000000800 */
[----:B------:R0:W-:Y:S04]  /*0280*/  @P0 STS [R9], R8 ;  /* 0x0000000809000388 */ /* 0x0001e80000000800 */
[----:B---3--:R0:W-:Y:S01]  /*0290*/  STS [R0], R11 ;  /* 0x0000000b00007388 */ /* 0x0081e20000000800 */
[----:B------:R-:W-:Y:S06]  /*02a0*/  BAR.SYNC.DEFER_BLOCKING 0x0 ;  /* 0x0000000000007b1d */ /* 0x000fec0000010000 */
[----:B------:R-:W-:Y:S05]  /*02b0*/  @P1 EXIT ;  /* 0x000000000000194d */ /* 0x000fea0003800000 */
[----:B------:R-:W-:-:S09]  /*02c0*/  UISETP.NE.AND UP0, UPT, UR7, URZ, UPT ;  /* 0x000000ff0700728c */ /* 0x000fd2000bf05270 */
[----:B------:R-:W-:Y:S05]  /*02d0*/  BRA.U UP0, `(.L_x_1) ;  /* 0x0000000900887547 */ /* 0x000fea000b800000 */
[----:B------:R-:W-:Y:S01]  /*02e0*/  LEA R5, R13, UR5, 0x2 ;  /* 0x000000050d057c11 */ /* 0x000fe2000f8e10ff */
[----:B0-----:R-:W-:Y:S04]  /*02f0*/  LDS R6, [R4] ;  /* 0x0000000004067984 */ /* 0x001fe80000000800 */
[----:B------:R-:W0:Y:S02]  /*0300*/  LDS R7, [R5] ;  /* 0x0000000005077984 */ /* 0x000e240000000800 */
[----:B0-----:R-:W-:-:S05]  /*0310*/  VIADDMNMX R7, R7, R6, R11, PT ;  /* 0x0000000607077246 */ /* 0x001fca000380010b */
[----:B------:R-:W-:Y:S01]  /*0320*/  STS [R0], R7 ;  /* 0x0000000700007388 */ /* 0x000fe20000000800 */
[----:B------:R-:W-:Y:S06]  /*0330*/  BAR.SYNC.DEFER_BLOCKING 0x0 ;  /* 0x0000000000007b1d */ /* 0x000fec0000010000 */
[----:B------:R-:W-:Y:S04]  /*0340*/  LDS R6, [R4+0x4] ;  /* 0x0000040004067984 */ /* 0x000fe80000000800 */
[----:B------:R-:W0:Y:S02]  /*0350*/  LDS R8, [R5+0x80] ;  /* 0x0000800005087984 */ /* 0x000e240000000800 */
        /* <DEDUP_REMOVED lines=151> */
[----:B------:R0:W-:Y:S01]  /*0cd0*/  STS [R0], R9 ;  /* 0x0000000900007388 */ /* 0x0001e20000000800 */
[----:B------:R-:W-:Y:S06]  /*0ce0*/  BAR.SYNC.DEFER_BLOCKING 0x0 ;  /* 0x0000000000007b1d */ /* 0x000fec0000010000 */
[----:B------:R-:W-:Y:S05]  /*0cf0*/  BRA `(.L_x_2) ;  /* 0x0000000800847947 */ /* 0x000fea0003800000 */
.L_x_1:
        /* <DEDUP_REMOVED lines=161> */
.L_x_2:
[----:B------:R-:W-:Y:S01]  /*1710*/  STG.E desc[UR8][R2.64], R9 ;  /* 0x0000000902007986 */ /* 0x000fe2000c101908 */
[----:B------:R-:W-:Y:S05]  /*1720*/  EXIT ;  /* 0x000000000000794d */ /* 0x000fea0003800000 */
.L_x_3:
        /* <DEDUP_REMOVED lines=13> */
.L_x_6:


//--------------------- .text._Z24_blocked_fw_dependent_phimiPi --------------------------
	.section	.text._Z24_blocked_fw_dependent_phimiPi,"ax",@progbits
	.align	128
.text._Z24_blocked_fw_dependent_phimiPi:
        .type           _Z24_blocked_fw_dependent_phimiPi,@function
        .size           _Z24_blocked_fw_dependent_phimiPi,(.L_x_7 - _Z24_blocked_fw_dependent_phimiPi)
        .other          _Z24_blocked_fw_dependent_phimiPi,@"STO_CUDA_ENTRY STV_DEFAULT"
_Z24_blocked_fw_dependent_phimiPi:
[----:B------:R-:W-:Y:S01]  /*0000*/  LDC R1, c[0x0][0x37c] ;  /* 0x0000df00ff017b82 */ /* 0x000fe20000000800 */
[----:B------:R-:W0:Y:S07]  /*0010*/  S2R R4, SR_TID.Y ;  /* 0x0000000000047919 */ /* 0x000e2e0000002200 */
[----:B------:R-:W0:Y:S01]  /*0020*/  LDC R5, c[0x0][0x380] ;  /* 0x0000e000ff057b82 */ /* 0x000e220000000800 */
[----:B------:R-:W1:Y:S01]  /*0030*/  LDCU UR8, c[0x0][0x390] ;  /* 0x00007200ff0877ac */ /* 0x000e620008000800 */
[----:B------:R-:W2:Y:S01]  /*0040*/  S2R R7, SR_TID.X ;  /* 0x0000000000077919 */ /* 0x000ea20000002100 */
[----:B------:R-:W3:Y:S05]  /*0050*/  LDCU UR4, c[0x0][0x388] ;  /* 0x00007100ff0477ac */ /* 0x000eea0008000800 */
[----:B------:R-:W4:Y:S01]  /*0060*/  LDC.64 R2, c[0x0][0x398] ;  /* 0x0000e600ff027b82 */ /* 0x000f220000000a00 */
[----:B------:R-:W5:Y:S01]  /*0070*/  LDCU.64 UR6, c[0x0][0x358] ;  /* 0x00006b00ff0677ac */ /* 0x000f620008000a00 */
[----:B0-----:R-:W-:-:S02]  /*0080*/  IMAD R0, R5, 0x20, R4 ;  /* 0x0000002005007824 */ /* 0x001fc400078e0204 */
[----:B--2---:R-:W-:-:S05]  /*0090*/  IMAD R5, R5, 0x20, R7 ;  /* 0x0000002005057824 */ /* 0x004fca00078e0207 */
[C---:B------:R-:W-:Y:S01]  /*00a0*/  VIMNMX R6, PT, PT, R0.reuse, R5, !PT ;  /* 0x0000000500067248 */ /* 0x040fe20007fe0100 */
[----:B---3--:R-:W-:-:S03]  /*00b0*/  IMAD R5, R0, UR4, R5 ;  /* 0x0000000400057c24 */ /* 0x008fc6000f8e0205 */
[----:B-1----:R-:W-:Y:S01]  /*00c0*/  ISETP.GE.AND P0, PT, R6, UR8, PT ;  /* 0x0000000806007c0c */ /* 0x002fe2000bf06270 */
[----:B----4-:R-:W-:-:S12]  /*00d0*/  IMAD.WIDE R2, R5, 0x4, R2 ;  /* 0x0000000405027825 */ /* 0x010fd800078e0202 */
[----:B-----5:R-:W2:Y:S01]  /*00e0*/  @!P0 LDG.E R5, desc[UR6][R2.64] ;  /* 0x0000000602058981 */ /* 0x020ea2000c1e1900 */
[----:B------:R-:W0:Y:S01]  /*00f0*/  S2UR UR5, SR_CgaCtaId ;  /* 0x00000000000579c3 */ /* 0x000e220000008800 */
[----:B------:R-:W-:Y:S01]  /*0100*/  UMOV UR4, 0x400 ;  /* 0x0000040000047882 */ /* 0x000fe20000000000 */
[----:B------:R-:W-:Y:S01]  /*0110*/  @P0 IMAD.MOV.U32 R9, RZ, RZ, 0x3fffffff ;  /* 0x3fffffffff090424 */ /* 0x000fe200078e00ff */
[----:B------:R-:W-:Y:S01]  /*0120*/  ISETP.GT.AND P1, PT, R6, UR8, PT ;  /* 0x0000000806007c0c */ /* 0x000fe2000bf24270 */
[----:B0-----:R-:W-:-:S06]  /*0130*/  ULEA UR4, UR5, UR4, 0x18 ;  /* 0x0000000405047291 */ /* 0x001fcc000f8ec0ff */
[----:B------:R-:W-:-:S05]  /*0140*/  LEA R4, R4, UR4, 0x7 ;  /* 0x0000000404047c11 */ /* 0x000fca000f8e38ff */
[----:B------:R-:W-:-:S05]  /*0150*/  IMAD R0, R7, 0x4, R4 ;  /* 0x0000000407007824 */ /* 0x000fca00078e0204 */
[----:B--2---:R0:W-:Y:S04]  /*0160*/  @!P0 STS [R0], R5 ;  /* 0x0000000500008388 */ /* 0x0041e80000000800 */
[----:B------:R0:W-:Y:S01]  /*0170*/  @P0 STS [R0], R9 ;  /* 0x0000000900000388 */ /* 0x0001e20000000800 */
[----:B------:R-:W-:Y:S06]  /*0180*/  BAR.SYNC.DEFER_BLOCKING 0x0 ;  /* 0x0000000000007b1d */ /* 0x000fec0000010000 */
[----:B------:R-:W-:Y:S05]  /*0190*/  @P1 EXIT ;  /* 0x000000000000194d */ /* 0x000fea0003800000 */
[----:B0-----:R-:W-:Y:S01]  /*01a0*/  LEA R5, R7, UR4, 0x2 ;  /* 0x0000000407057c11 */ /* 0x001fe2000f8e10ff */
[----:B------:R-:W-:Y:S04]  /*01b0*/  LDS R6, [R4] ;  /* 0x0000000004067984 */ /* 0x000fe80000000800 */
[----:B------:R-:W0:Y:S04]  /*01c0*/  LDS R7, [R5] ;  /* 0x0000000005077984 */ /* 0x000e280000000800 */
[----:B------:R-:W1:Y:S01]  /*01d0*/  LDS R8, [R0] ;  /* 0x0000000000087984 */ /* 0x000e620000000800 */
[----:B0-----:R-:W-:-:S05]  /*01e0*/  IMAD.IADD R7, R6, 0x1, R7 ;  /* 0x0000000106077824 */ /* 0x001fca00078e0207 */
[----:B-1----:R-:W-:-:S13]  /*01f0*/  ISETP.GE.AND P0, PT, R7, R8, PT ;  /* 0x000000080700720c */ /* 0x002fda0003f06270 */
[----:B------:R-:W-:Y:S01]  /*0200*/  @!P0 STS [R0], R7 ;  /* 0x0000000700008388 */ /* 0x000fe20000000800 */
[----:B------:R-:W-:Y:S06]  /*0210*/  BAR.SYNC.DEFER_BLOCKING 0x0 ;  /* 0x0000000000007b1d */ /* 0x000fec0000010000 */
[----:B------:R-:W-:Y:S04]  /*0220*/  LDS R6, [R4+0x4] ;  /* 0x0000040004067984 */ /* 0x000fe80000000800 */
[----:B------:R-:W0:Y:S04]  /*0230*/  LDS R9, [R5+0x80] ;  /* 0x0000800005097984 */ /* 0x000e280000000800 */
        /* <DEDUP_REMOVED lines=92> */
[----:B0-----:R-:W-:-:S04]  /*0800*/  IADD3 R11, PT, PT, R6, R11, RZ ;  /* 0x0000000b060b7210 */ /* 0x001fc80007ffe0ff */
        /* <DEDUP_REMOVED lines=122> */
[----:B------:R-:W0:Y:S04]  /*0fb0*/  LDS R11, [R0] ;  /* 0x00000000000b7984 */ /* 0x000e280000000800 */
[----:B0-----:R-:W-:Y:S01]  /*0fc0*/  STG.E desc[UR6][R2.64], R11 ;  /* 0x0000000b02007986 */ /* 0x001fe2000c101906 */
[----:B------:R-:W-:Y:S05]  /*0fd0*/  EXIT ;  /* 0x000000000000794d */ /* 0x000fea0003800000 */
.L_x_4:
        /* <DEDUP_REMOVED lines=10> */
.L_x_7:


//--------------------- .nv.shared._Z26_blocked_fw_independent_phimiPi --------------------------
	.section	.nv.shared._Z26_blocked_fw_independent_phimiPi,"aw",@nobits
	.sectionflags	@""
	.align	4
.nv.shared._Z26_blocked_fw_independent_phimiPi:
	.zero		9216


//--------------------- .nv.shared.reserved.0     --------------------------
	.section	.nv.shared.reserved.0,"aw",@nobits
	.weak		__nv_reservedSMEM_offset_0_alias
	.size		__nv_reservedSMEM_offset_0_alias, 0, 64
	.other		__nv_reservedSMEM_offset_0_alias,@"STO_CUDA_RESERVED_SHARED STV_DEFAULT"
__nv_reservedSMEM_offset_0_alias:
	.zero		0
	.zero		64


//--------------------- .nv.shared._Z32_blocked_fw_partial_dependent_phimiPi --------------------------
	.section	.nv.shared._Z32_blocked_fw_partial_dependent_phimiPi,"aw",@nobits
	.sectionflags	@""
	.align	4
.nv.shared._Z32_blocked_fw_partial_dependent_phimiPi:
	.zero		9216


//--------------------- .nv.shared._Z24_blocked_fw_dependent_phimiPi --------------------------
	.section	.nv.shared._Z24_blocked_fw_dependent_phimiPi,"aw",@nobits
	.sectionflags	@""
	.align	4
.nv.shared._Z24_blocked_fw_dependent_phimiPi:
	.zero		5120


//--------------------- .nv.constant0._Z26_blocked_fw_independent_phimiPi --------------------------
	.section	.nv.constant0._Z26_blocked_fw_independent_phimiPi,"a",@progbits
	.sectionflags	@""
	.align	4
.nv.constant0._Z26_blocked_fw_independent_phimiPi:
	.zero		928


//--------------------- .nv.constant0._Z32_blocked_fw_partial_dependent_phimiPi --------------------------
	.section	.nv.constant0._Z32_blocked_fw_partial_dependent_phimiPi,"a",@progbits
	.sectionflags	@""
	.align	4
.nv.constant0._Z32_blocked_fw_partial_dependent_phimiPi:
	.zero		928


//--------------------- .nv.constant0._Z24_blocked_fw_dependent_phimiPi --------------------------
	.section	.nv.constant0._Z24_blocked_fw_dependent_phimiPi,"a",@progbits
	.sectionflags	@""
	.align	4
.nv.constant0._Z24_blocked_fw_dependent_phimiPi:
	.zero		928


//--------------------- SYMBOLS --------------------------

	.type		.nv.reservedSmem.offset0,@object
	.size		.nv.reservedSmem.offset0,0x4
	.type		.nv.reservedSmem.cap,@object
	.size		.nv.reservedSmem.cap,0x4
